	.target	sm_100a

	.elftype	@"ET_EXEC"


//--------------------- .note.nv.tkinfo           --------------------------
	.section	.note.nv.tkinfo,"",@"SHT_NOTE"
	.sectionflags	@"SHF_NOTE_NV_TKINFO"
	.tkinfo
        /*0018*/ 	.word	0x00000081
        /*0030*/ 	.string	""
        /*0030*/ 	.string	"ptxas-blackwell"
        /*0030*/ 	.string	"Cuda compilation tools, release 12.9, V12.9.86"
        /*0030*/ 	.string	"Build cuda_12.9.r12.9/compiler.36037853_0"
        /*0030*/ 	.string	"-v  -suppress-debug-info  -lineinfo  -arch sm_100a "



//--------------------- .note.nv.cuver            --------------------------
	.section	.note.nv.cuver,"",@"SHT_NOTE"
	.sectionflags	@"SHF_NOTE_NV_CUVER"
        /*0018*/ 	.short	0x0001
        /*001a*/ 	.short	0x0064
        /*001c*/ 	.short	0x0001
        /*001e*/ 	.short	0x0000
        /*0020*/ 	.short	0x0001
        /*0022*/ 	.short	0x0000


//--------------------- .nv.info                  --------------------------
	.section	.nv.info,"",@"SHT_CUDA_INFO"
	.align	4


	//----- nvinfo : EIATTR_REGCOUNT
	.align		4
        /*0000*/ 	.byte	0x04, 0x2f
        /*0002*/ 	.short	(.L_4 - .L_3)
	.align		4
.L_3:
        /*0004*/ 	.word	index@(gluon_tcgen05)
        /*0008*/ 	.word	0x00000047


	//----- nvinfo : EIATTR_FRAME_SIZE
	.align		4
.L_4:
        /*000c*/ 	.byte	0x04, 0x11
        /*000e*/ 	.short	(.L_6 - .L_5)
	.align		4
.L_5:
        /*0010*/ 	.word	index@($__internal_2_$__cuda_sm10x_tcgen05_guardrail_trap_unallocated_columns_being_dealloced)
        /*0014*/ 	.word	0x00000000


	//----- nvinfo : EIATTR_FRAME_SIZE
	.align		4
.L_6:
        /*0018*/ 	.byte	0x04, 0x11
        /*001a*/ 	.short	(.L_8 - .L_7)
	.align		4
.L_7:
        /*001c*/ 	.word	index@($__internal_1_$__cuda_sm10x_tcgen05_guardrail_trap_phase_invalid_during_alloc)
        /*0020*/ 	.word	0x00000000


	//----- nvinfo : EIATTR_FRAME_SIZE
	.align		4
.L_8:
        /*0024*/ 	.byte	0x04, 0x11
        /*0026*/ 	.short	(.L_10 - .L_9)
	.align		4
.L_9:
        /*0028*/ 	.word	index@($__internal_0_$__cuda_sm10x_tcgen05_guardrail_trap_col_being_dealloced_not_returned_by_alloc)
        /*002c*/ 	.word	0x00000000


	//----- nvinfo : EIATTR_FRAME_SIZE
	.align		4
.L_10:
        /*0030*/ 	.byte	0x04, 0x11
        /*0032*/ 	.short	(.L_12 - .L_11)
	.align		4
.L_11:
        /*0034*/ 	.word	index@(gluon_tcgen05)
        /*0038*/ 	.word	0x00000000


	//----- nvinfo : EIATTR_MIN_STACK_SIZE
	.align		4
.L_12:
        /*003c*/ 	.byte	0x04, 0x12
        /*003e*/ 	.short	(.L_14 - .L_13)
	.align		4
.L_13:
        /*0040*/ 	.word	index@(gluon_tcgen05)
        /*0044*/ 	.word	0x00000000
.L_14:


//--------------------- .nv.info.gluon_tcgen05    --------------------------
	.section	.nv.info.gluon_tcgen05,"",@"SHT_CUDA_INFO"
	.sectionflags	@""
	.align	4


	//----- nvinfo : EIATTR_CUDA_API_VERSION
	.align		4
        /*0000*/ 	.byte	0x04, 0x37
        /*0002*/ 	.short	(.L_16 - .L_15)
.L_15:
        /*0004*/ 	.word	0x00000081


	//----- nvinfo : EIATTR_KPARAM_INFO
	.align		4
.L_16:
        /*0008*/ 	.byte	0x04, 0x17
        /*000a*/ 	.short	(.L_18 - .L_17)
.L_17:
        /*000c*/ 	.word	0x00000000
        /*0010*/ 	.short	0x000a
        /*0012*/ 	.short	0x0048
        /*0014*/ 	.byte	0x00, 0xf4, 0x21, 0x00


	//----- nvinfo : EIATTR_KPARAM_INFO
	.align		4
.L_18:
        /*0018*/ 	.byte	0x04, 0x17
        /*001a*/ 	.short	(.L_20 - .L_19)
.L_19:
        /*001c*/ 	.word	0x00000000
        /*0020*/ 	.short	0x0009
        /*0022*/ 	.short	0x0040
        /*0024*/ 	.byte	0x00, 0xf4, 0x21, 0x00


	//----- nvinfo : EIATTR_KPARAM_INFO
	.align		4
.L_20:
        /*0028*/ 	.byte	0x04, 0x17
        /*002a*/ 	.short	(.L_22 - .L_21)
.L_21:
        /*002c*/ 	.word	0x00000000
        /*0030*/ 	.short	0x0008
        /*0032*/ 	.short	0x0038
        /*0034*/ 	.byte	0x00, 0xf0, 0x21, 0x00


	//----- nvinfo : EIATTR_KPARAM_INFO
	.align		4
.L_22:
        /*0038*/ 	.byte	0x04, 0x17
        /*003a*/ 	.short	(.L_24 - .L_23)
.L_23:
        /*003c*/ 	.word	0x00000000
        /*0040*/ 	.short	0x0007
        /*0042*/ 	.short	0x0030
        /*0044*/ 	.byte	0x00, 0xf0, 0x21, 0x00


	//----- nvinfo : EIATTR_KPARAM_INFO
	.align		4
.L_24:
        /*0048*/ 	.byte	0x04, 0x17
        /*004a*/ 	.short	(.L_26 - .L_25)
.L_25:
        /*004c*/ 	.word	0x00000000
        /*0050*/ 	.short	0x0006
        /*0052*/ 	.short	0x0028
        /*0054*/ 	.byte	0x00, 0xf0, 0x21, 0x00


	//----- nvinfo : EIATTR_KPARAM_INFO
	.align		4
.L_26:
        /*0058*/ 	.byte	0x04, 0x17
        /*005a*/ 	.short	(.L_28 - .L_27)
.L_27:
        /*005c*/ 	.word	0x00000000
        /*0060*/ 	.short	0x0005
        /*0062*/ 	.short	0x0020
        /*0064*/ 	.byte	0x00, 0xf0, 0x11, 0x00


	//----- nvinfo : EIATTR_KPARAM_INFO
	.align		4
.L_28:
        /*0068*/ 	.byte	0x04, 0x17
        /*006a*/ 	.short	(.L_30 - .L_29)
.L_29:
        /*006c*/ 	.word	0x00000000
        /*0070*/ 	.short	0x0004
        /*0072*/ 	.short	0x001c
        /*0074*/ 	.byte	0x00, 0xf0, 0x11, 0x00


	//----- nvinfo : EIATTR_KPARAM_INFO
	.align		4
.L_30:
        /*0078*/ 	.byte	0x04, 0x17
        /*007a*/ 	.short	(.L_32 - .L_31)
.L_31:
        /*007c*/ 	.word	0x00000000
        /*0080*/ 	.short	0x0003
        /*0082*/ 	.short	0x0018
        /*0084*/ 	.byte	0x00, 0xf0, 0x11, 0x00


	//----- nvinfo : EIATTR_KPARAM_INFO
	.align		4
.L_32:
        /*0088*/ 	.byte	0x04, 0x17
        /*008a*/ 	.short	(.L_34 - .L_33)
.L_33:
        /*008c*/ 	.word	0x00000000
        /*0090*/ 	.short	0x0002
        /*0092*/ 	.short	0x0010
        /*0094*/ 	.byte	0x00, 0xf4, 0x21, 0x00


	//----- nvinfo : EIATTR_KPARAM_INFO
	.align		4
.L_34:
        /*0098*/ 	.byte	0x04, 0x17
        /*009a*/ 	.short	(.L_36 - .L_35)
.L_35:
        /*009c*/ 	.word	0x00000000
        /*00a0*/ 	.short	0x0001
        /*00a2*/ 	.short	0x0008
        /*00a4*/ 	.byte	0x00, 0xf4, 0x21, 0x00


	//----- nvinfo : EIATTR_KPARAM_INFO
	.align		4
.L_36:
        /*00a8*/ 	.byte	0x04, 0x17
        /*00aa*/ 	.short	(.L_38 - .L_37)
.L_37:
        /*00ac*/ 	.word	0x00000000
        /*00b0*/ 	.short	0x0000
        /*00b2*/ 	.short	0x0000
        /*00b4*/ 	.byte	0x00, 0xf4, 0x21, 0x00


	//----- nvinfo : EIATTR_AT_ENTRY_FRAGMENTS
	.align		4
.L_38:
        /*00b8*/ 	.byte	0x04, 0x4f
        /*00ba*/ 	.short	(.L_40 - .L_39)


	//   ....[0]....
.L_39:
        /*00bc*/ 	.word	0x00000004


	//----- nvinfo : EIATTR_RESERVED_SMEM_USED
	.align		4
.L_40:
        /*00c0*/ 	.byte	0x01, 0x41
	.zero		2


	//----- nvinfo : EIATTR_SPARSE_MMA_MASK
	.align		4
        /*00c4*/ 	.byte	0x03, 0x50
        /*00c6*/ 	.short	0x0000


	//----- nvinfo : EIATTR_TCGEN05_1CTA_USED
	.align		4
        /*00c8*/ 	.byte	0x01, 0x51
	.zero		2


	//----- nvinfo : EIATTR_MAXREG_COUNT
	.align		4
        /*00cc*/ 	.byte	0x03, 0x1b
        /*00ce*/ 	.short	0x00ff


	//----- nvinfo : EIATTR_NUM_BARRIERS
	.align		4
        /*00d0*/ 	.byte	0x02, 0x4c
        /*00d2*/ 	.byte	0x01
	.zero		1


	//----- nvinfo : EIATTR_INT_WARP_WIDE_INSTR_OFFSETS
	.align		4
        /*00d4*/ 	.byte	0x04, 0x31
        /*00d6*/ 	.short	(.L_42 - .L_41)


	//   ....[0]....
.L_41:
        /*00d8*/ 	.word	0x00001740


	//   ....[1]....
        /*00dc*/ 	.word	0x00001760


	//   ....[2]....
        /*00e0*/ 	.word	0x000017f0


	//   ....[3]....
        /*00e4*/ 	.word	0x000019d0


	//   ....[4]....
        /*00e8*/ 	.word	0x000019e0


	//   ....[5]....
        /*00ec*/ 	.word	0x00001a40


	//   ....[6]....
        /*00f0*/ 	.word	0x00001a50


	//   ....[7]....
        /*00f4*/ 	.word	0x00001cb0


	//   ....[8]....
        /*00f8*/ 	.word	0x00001cc0


	//   ....[9]....
        /*00fc*/ 	.word	0x00001e50


	//   ....[10]....
        /*0100*/ 	.word	0x00001e80


	//   ....[11]....
        /*0104*/ 	.word	0x00001ea0


	//   ....[12]....
        /*0108*/ 	.word	0x00001ee0


	//   ....[13]....
        /*010c*/ 	.word	0x00002110


	//   ....[14]....
        /*0110*/ 	.word	0x00002120


	//   ....[15]....
        /*0114*/ 	.word	0x00002440


	//   ....[16]....
        /*0118*/ 	.word	0x00002450


	//   ....[17]....
        /*011c*/ 	.word	0x00002940


	//   ....[18]....
        /*0120*/ 	.word	0x00002990


	//----- nvinfo : EIATTR_COOP_GROUP_MASK_REGIDS
	.align		4
.L_42:
        /*0124*/ 	.byte	0x04, 0x29
        /*0126*/ 	.short	(.L_44 - .L_43)


	//   ....[0]....
.L_43:
        /*0128*/ 	.word	0xffffffff


	//   ....[1]....
        /*012c*/ 	.word	0xffffffff


	//   ....[2]....
        /*0130*/ 	.word	0xffffffff


	//   ....[3]....
        /*0134*/ 	.word	0xffffffff


	//   ....[4]....
        /*0138*/ 	.word	0xffffffff


	//   ....[5]....
        /*013c*/ 	.word	0xffffffff


	//   ....[6]....
        /*0140*/ 	.word	0xffffffff


	//   ....[7]....
        /*0144*/ 	.word	0xffffffff


	//   ....[8]....
        /*0148*/ 	.word	0xffffffff


	//   ....[9]....
        /*014c*/ 	.word	0xffffffff


	//----- nvinfo : EIATTR_COOP_GROUP_INSTR_OFFSETS
	.align		4
.L_44:
        /*0150*/ 	.byte	0x04, 0x28
        /*0152*/ 	.short	(.L_46 - .L_45)


	//   ....[0]....
.L_45:
        /*0154*/ 	.word	0x00000050


	//   ....[1]....
        /*0158*/ 	.word	0x00000310


	//   ....[2]....
        /*015c*/ 	.word	0x00000500


	//   ....[3]....
        /*0160*/ 	.word	0x000009c0


	//   ....[4]....
        /*0164*/ 	.word	0x00000b00


	//   ....[5]....
        /*0168*/ 	.word	0x00000fb0


	//   ....[6]....
        /*016c*/ 	.word	0x000010f0


	//   ....[7]....
        /*0170*/ 	.word	0x000015e0


	//   ....[8]....
        /*0174*/ 	.word	0x000027d0


	//   ....[9]....
        /*0178*/ 	.word	0x00002a40


	//----- nvinfo : EIATTR_VRC_CTA_INIT_COUNT
	.align		4
.L_46:
        /*017c*/ 	.byte	0x02, 0x4a
        /*017e*/ 	.byte	0x80
	.zero		1


	//----- nvinfo : EIATTR_MBARRIER_INSTR_OFFSETS
	.align		4
        /*0180*/ 	.byte	0x04, 0x39
        /*0182*/ 	.short	(.L_48 - .L_47)


	//   ....[0]....
.L_47:
        /*0184*/ 	.word	0x00001810
        /*0188*/ 	.word	0x000000ff
        /*018c*/ 	.word	0x0000a000
        /*0190*/ 	.short	0x0100
        /*0192*/ 	.byte	0x0c
	.zero		1


	//   ....[1]....
        /*0194*/ 	.word	0x00001820
        /*0198*/ 	.word	0x000000ff
        /*019c*/ 	.word	0x0000a010
        /*01a0*/ 	.short	0x0100
        /*01a2*/ 	.byte	0x0c
	.zero		1


	//   ....[2]....
        /*01a4*/ 	.word	0x000018d0
        /*01a8*/ 	.word	0x000000ff
        /*01ac*/ 	.word	0x0000a008
        /*01b0*/ 	.short	0x0100
        /*01b2*/ 	.byte	0x0c
	.zero		1


	//   ....[3]....
        /*01b4*/ 	.word	0x000018e0
        /*01b8*/ 	.word	0x000000ff
        /*01bc*/ 	.word	0x0000a018
        /*01c0*/ 	.short	0x0100
        /*01c2*/ 	.byte	0x0c
	.zero		1


	//   ....[4]....
        /*01c4*/ 	.word	0x00001ae0
        /*01c8*/ 	.word	0x000000ff
        /*01cc*/ 	.word	0x0000a000
        /*01d0*/ 	.short	0x010a
        /*01d2*/ 	.byte	0x0c
	.zero		1


	//   ....[5]....
        /*01d4*/ 	.word	0x00001d10
        /*01d8*/ 	.word	0x000000ff
        /*01dc*/ 	.word	0x0000a010
        /*01e0*/ 	.short	0x010a
        /*01e2*/ 	.byte	0x0c
	.zero		1


	//   ....[6]....
        /*01e4*/ 	.word	0x00001f60
        /*01e8*/ 	.word	0x000000ff
        /*01ec*/ 	.word	0x0000a000
        /*01f0*/ 	.short	0x010a
        /*01f2*/ 	.byte	0x12
	.zero		1


	//   ....[7]....
        /*01f4*/ 	.word	0x00002160
        /*01f8*/ 	.word	0x000000ff
        /*01fc*/ 	.word	0x0000a010
        /*0200*/ 	.short	0x010a
        /*0202*/ 	.byte	0x12
	.zero		1


	//   ....[8]....
        /*0204*/ 	.word	0x00002230
        /*0208*/ 	.word	0x000000ff
        /*020c*/ 	.word	0x0000a000
        /*0210*/ 	.short	0x0108
        /*0212*/ 	.byte	0x0c
	.zero		1


	//   ....[9]....
        /*0214*/ 	.word	0x00002240
        /*0218*/ 	.word	0x000000ff
        /*021c*/ 	.word	0x0000a010
        /*0220*/ 	.short	0x0108
        /*0222*/ 	.byte	0x0c
	.zero		1


	//   ....[10]....
        /*0224*/ 	.word	0x00002290
        /*0228*/ 	.word	0x000000ff
        /*022c*/ 	.word	0x0000a008
        /*0230*/ 	.short	0x0108
        /*0232*/ 	.byte	0x0c
	.zero		1


	//   ....[11]....
        /*0234*/ 	.word	0x000022a0
        /*0238*/ 	.word	0x000000ff
        /*023c*/ 	.word	0x0000a018
        /*0240*/ 	.short	0x0108
        /*0242*/ 	.byte	0x0c
	.zero		1


	//   ....[12]....
        /*0244*/ 	.word	0x00002a60
        /*0248*/ 	.word	0x000000ff
        /*024c*/ 	.word	0x0000a000
        /*0250*/ 	.short	0x010a
        /*0252*/ 	.byte	0x0c
	.zero		1


	//   ....[13]....
        /*0254*/ 	.word	0x00002a90
        /*0258*/ 	.word	0x000000ff
        /*025c*/ 	.word	0x0000a010
        /*0260*/ 	.short	0x010a
        /*0262*/ 	.byte	0x0c
	.zero		1


	//   ....[14]....
        /*0264*/ 	.word	0x00002ac0
        /*0268*/ 	.word	0x000000ff
        /*026c*/ 	.word	0x0000a000
        /*0270*/ 	.short	0x010a
        /*0272*/ 	.byte	0x12
	.zero		1


	//   ....[15]....
        /*0274*/ 	.word	0x00002af0
        /*0278*/ 	.word	0x000000ff
        /*027c*/ 	.word	0x0000a010
        /*0280*/ 	.short	0x010a
        /*0282*/ 	.byte	0x12
	.zero		1


	//----- nvinfo : EIATTR_NUM_MBARRIERS
	.align		4
.L_48:
        /*0284*/ 	.byte	0x03, 0x38
        /*0286*/ 	.short	0x0004


	//----- nvinfo : EIATTR_EXIT_INSTR_OFFSETS
	.align		4
        /*0288*/ 	.byte	0x04, 0x1c
        /*028a*/ 	.short	(.L_50 - .L_49)


	//   ....[0]....
.L_49:
        /*028c*/ 	.word	0x00002a50


	//----- nvinfo : EIATTR_REQNTID
	.align		4
.L_50:
        /*0290*/ 	.byte	0x04, 0x10
        /*0292*/ 	.short	(.L_52 - .L_51)
.L_51:
        /*0294*/ 	.word	0x00000100
        /*0298*/ 	.word	0x00000001
        /*029c*/ 	.word	0x00000001


	//----- nvinfo : EIATTR_CRS_STACK_SIZE
	.align		4
.L_52:
        /*02a0*/ 	.byte	0x04, 0x1e
        /*02a2*/ 	.short	(.L_54 - .L_53)
.L_53:
        /*02a4*/ 	.word	0x00000000


	//----- nvinfo : EIATTR_CBANK_PARAM_SIZE
	.align		4
.L_54:
        /*02a8*/ 	.byte	0x03, 0x19
        /*02aa*/ 	.short	0x0050


	//----- nvinfo : EIATTR_PARAM_CBANK
	.align		4
        /*02ac*/ 	.byte	0x04, 0x0a
        /*02ae*/ 	.short	(.L_56 - .L_55)
	.align		4
.L_55:
        /*02b0*/ 	.word	index@(.nv.constant0.gluon_tcgen05)
        /*02b4*/ 	.short	0x0380
        /*02b6*/ 	.short	0x0050


	//----- nvinfo : EIATTR_SW_WAR
	.align		4
.L_56:
        /*02b8*/ 	.byte	0x04, 0x36
        /*02ba*/ 	.short	(.L_58 - .L_57)
.L_57:
        /*02bc*/ 	.word	0x00000008
.L_58:


//--------------------- .nv.compat                --------------------------
	.section	.nv.compat,"",@"SHT_CUDA_COMPAT_INFO"
	.align	4
        /*0000*/ 	.byte	0x02, 0x02, 0x02, 0x00, 0x02, 0x05, 0x05, 0x00, 0x02, 0x03, 0x03, 0x00, 0x02, 0x06, 0x01, 0x00


//--------------------- .nv.callgraph             --------------------------
	.section	.nv.callgraph,"",@"SHT_CUDA_CALLGRAPH"
	.align	4
	.sectionentsize	8
	.align		4
        /*0000*/ 	.word	0x00000000
	.align		4
        /*0004*/ 	.word	0xffffffff
	.align		4
        /*0008*/ 	.word	0x00000000
	.align		4
        /*000c*/ 	.word	0xfffffffe
	.align		4
        /*0010*/ 	.word	0x00000000
	.align		4
        /*0014*/ 	.word	0xfffffffd
	.align		4
        /*0018*/ 	.word	0x00000000
	.align		4
        /*001c*/ 	.word	0xfffffffc


//--------------------- .text.gluon_tcgen05       --------------------------
	.section	.text.gluon_tcgen05,"ax",@progbits
	.align	128
        .global         gluon_tcgen05
        .type           gluon_tcgen05,@function
        .size           gluon_tcgen05,(.L_x_77 - gluon_tcgen05)
        .other          gluon_tcgen05,@"STO_CUDA_ENTRY STV_DEFAULT"
gluon_tcgen05:
.text.gluon_tcgen05:
[----:B------:R-:W1:Y:S01]  /*0000*/  LDC R1, c[0x0][0x37c] ;  /* 0x0000df00ff017b82 */ /* 0x000e620000000800 */
[----:B------:R-:W2:Y:S02]  /*0010*/  S2R R0, SR_TID.X ;  /* 0x0000000000007919 */ /* 0x000ea40000002100 */
[----:B--2---:R-:W-:-:S13]  /*0020*/  ISETP.GE.U32.AND P2, PT, R0, 0x20, PT ;  /* 0x000000200000780c */ /* 0x004fda0003f46070 */
[----:B------:R-:W-:Y:S05]  /*0030*/  @P2 BRA `(.L_x_0) ;  /* 0x0000000000b82947 */ /* 0x000fea0003800000 */
[----:B------:R-:W2:Y:S01]  /*0040*/  S2UR UR6, SR_CgaCtaId ;  /* 0x00000000000679c3 */ /* 0x000ea20000008800 */
[----:B------:R-:W-:Y:S01]  /*0050*/  NOP ;  /* 0x0000000000007918 */ /* 0x000fe20000000000 */
[----:B------:R-:W-:Y:S02]  /*0060*/  UMOV UR4, 0x40 ;  /* 0x0000004000047882 */ /* 0x000fe40000000000 */
[----:B--2---:R-:W-:-:S09]  /*0070*/  ULEA UR4, UR6, UR4, 0x18 ;  /* 0x0000000406047291 */ /* 0x004fd2000f8ec0ff */
[----:B------:R-:W2:Y:S01]  /*0080*/  LDS.U8 R2, [UR4] ;  /* 0x00000004ff027984 */ /* 0x000ea20008000000 */
[----:B------:R-:W-:Y:S02]  /*0090*/  UMOV UR4, 0x400 ;  /* 0x0000040000047882 */ /* 0x000fe40000000000 */
[----:B------:R-:W-:Y:S01]  /*00a0*/  ULEA UR4, UR6, UR4, 0x18 ;  /* 0x0000000406047291 */ /* 0x000fe2000f8ec0ff */
[----:B--2---:R-:W-:-:S13]  /*00b0*/  ISETP.NE.AND P0, PT, R2, RZ, PT ;  /* 0x000000ff0200720c */ /* 0x004fda0003f05270 */
[----:B------:R-:W-:Y:S05]  /*00c0*/  @P0 BRA `(.L_x_1) ;  /* 0x00000000007c0947 */ /* 0x000fea0003800000 */
[----:B------:R-:W-:-:S13]  /*00d0*/  ELECT P0, URZ, PT ;  /* 0x0000000000ff782f */ /* 0x000fda0003800000 */
[----:B------:R-:W-:Y:S05]  /*00e0*/  @!P0 BRA `(.L_x_2) ;  /* 0x0000000000848947 */ /* 0x000fea0003800000 */
[----:B------:R-:W-:Y:S01]  /*00f0*/  UMOV UR5, 0x8 ;  /* 0x0000000800057882 */ /* 0x000fe20000000000 */
[----:B------:R-:W-:Y:S02]  /*0100*/  IMAD.MOV.U32 R5, RZ, RZ, 0x1 ;  /* 0x00000001ff057424 */ /* 0x000fe400078e00ff */
[----:B------:R-:W-:Y:S02]  /*0110*/  IMAD.MOV.U32 R3, RZ, RZ, 0xff ;  /* 0x000000ffff037424 */ /* 0x000fe400078e00ff */
[----:B------:R-:W-:Y:S04]  /*0120*/  DEPBAR.LE SB2, 0x36 ;  /* 0x0000ad800000791a */ /* 0x000fe80000000000 */
[----:B------:R-:W2:Y:S02]  /*0130*/  UTCATOMSWS.FIND_AND_SET.ALIGN UP0, UR5, UR5 ;  /* 0x00000005000575e3 */ /* 0x000ea40008000800 */
[----:B--2---:R-:W-:-:S04]  /*0140*/  PLOP3.LUT P0, PT, PT, PT, UP0, 0x80, 0x8 ;  /* 0x000000000008781c */ /* 0x004fc80003f0f008 */
[----:B------:R-:W-:-:S04]  /*0150*/  SEL R2, RZ, 0xffffffff, !P0 ;  /* 0xffffffffff027807 */ /* 0x000fc80004000000 */
[----:B------:R-:W-:Y:S01]  /*0160*/  ISETP.NE.AND P0, PT, R2, RZ, PT ;  /* 0x000000ff0200720c */ /* 0x000fe20003f05270 */
[----:B------:R-:W-:-:S12]  /*0170*/  IMAD.U32 R2, RZ, RZ, UR5 ;  /* 0x00000005ff027e24 */ /* 0x000fd8000f8e00ff */
[----:B------:R-:W-:Y:S05]  /*0180*/  @P0 BRA `(.L_x_3) ;  /* 0x0000000000240947 */ /* 0x000fea0003800000 */
.L_x_4:
[----:B------:R-:W-:Y:S05]  /*0190*/  NANOSLEEP 0x64 ;  /* 0x000000640000795d */ /* 0x000fea0003800000 */
[----:B------:R-:W-:-:S05]  /*01a0*/  UMOV UR5, 0x8 ;  /* 0x0000000800057882 */ /* 0x000fca0000000000 */
[----:B------:R-:W-:Y:S04]  /*01b0*/  DEPBAR.LE SB2, 0x36 ;  /* 0x0000ad800000791a */ /* 0x000fe80000000000 */
[----:B------:R-:W2:Y:S02]  /*01c0*/  UTCATOMSWS.FIND_AND_SET.ALIGN UP0, UR5, UR5 ;  /* 0x00000005000575e3 */ /* 0x000ea40008000800 */
[----:B--2---:R-:W-:-:S04]  /*01d0*/  PLOP3.LUT P0, PT, PT, PT, UP0, 0x80, 0x8 ;  /* 0x000000000008781c */ /* 0x004fc80003f0f008 */
[----:B------:R-:W-:-:S04]  /*01e0*/  SEL R2, RZ, 0xffffffff, !P0 ;  /* 0xffffffffff027807 */ /* 0x000fc80004000000 */
[----:B------:R-:W-:Y:S01]  /*01f0*/  ISETP.NE.AND P0, PT, R2, RZ, PT ;  /* 0x000000ff0200720c */ /* 0x000fe20003f05270 */
[----:B------:R-:W-:-:S12]  /*0200*/  IMAD.U32 R2, RZ, RZ, UR5 ;  /* 0x00000005ff027e24 */ /* 0x000fd8000f8e00ff */
[----:B------:R-:W-:Y:S05]  /*0210*/  @!P0 BRA `(.L_x_4) ;  /* 0xfffffffc00dc8947 */ /* 0x000fea000383ffff */
.L_x_3:
[C---:B------:R-:W-:Y:S01]  /*0220*/  VIADD R4, R2.reuse, 0x10 ;  /* 0x0000001002047836 */ /* 0x040fe20000000000 */
[----:B------:R-:W-:Y:S01]  /*0230*/  UMOV UR5, 0x50 ;  /* 0x0000005000057882 */ /* 0x000fe20000000000 */
[----:B------:R-:W-:Y:S01]  /*0240*/  SHF.L.U32 R3, R3, R2, RZ ;  /* 0x0000000203037219 */ /* 0x000fe200000006ff */
[----:B------:R-:W-:Y:S01]  /*0250*/  ULEA UR5, UR6, UR5, 0x18 ;  /* 0x0000000506057291 */ /* 0x000fe2000f8ec0ff */
[----:B------:R-:W-:Y:S01]  /*0260*/  IMAD.SHL.U32 R2, R2, 0x20, RZ ;  /* 0x0000002002027824 */ /* 0x000fe200078e00ff */
[----:B------:R-:W-:-:S04]  /*0270*/  SHF.L.U32 R4, R5, R4, RZ ;  /* 0x0000000405047219 */ /* 0x000fc800000006ff */
[----:B------:R-:W-:-:S05]  /*0280*/  LOP3.LUT R3, R4, R3, RZ, 0xfc, !PT ;  /* 0x0000000304037212 */ /* 0x000fca00078efcff */
[----:B------:R2:W-:Y:S04]  /*0290*/  ATOMS.OR RZ, [UR5], R3 ;  /* 0x00000003ffff798c */ /* 0x0005e8000b000005 */
[----:B------:R2:W-:Y:S01]  /*02a0*/  STS [UR4], R2 ;  /* 0x00000002ff007988 */ /* 0x0005e20008000804 */
[----:B------:R-:W-:Y:S05]  /*02b0*/  BRA `(.L_x_2) ;  /* 0x0000000000107947 */ /* 0x000fea0003800000 */
.L_x_1:
[----:B------:R-:W-:Y:S01]  /*02c0*/  IMAD.MOV.U32 R3, RZ, RZ, -0x1 ;  /* 0xffffffffff037424 */ /* 0x000fe200078e00ff */
[----:B------:R-:W-:-:S04]  /*02d0*/  MOV R2, 0x300 ;  /* 0x0000030000027802 */ /* 0x000fc80000000f00 */
[----:B------:R2:W-:Y:S03]  /*02e0*/  STS [UR4], R3 ;  /* 0x00000003ff007988 */ /* 0x0005e60008000804 */
[----:B-12---:R-:W-:Y:S05]  /*02f0*/  CALL.REL.NOINC `($__internal_1_$__cuda_sm10x_tcgen05_guardrail_trap_phase_invalid_during_alloc) ;  /* 0x0000002800147944 */ /* 0x006fea0003c00000 */
.L_x_2:
[----:B------:R-:W-:Y:S05]  /*0300*/  WARPSYNC.ALL ;  /* 0x0000000000007948 */ /* 0x000fea0003800000 */
[----:B------:R-:W-:Y:S01]  /*0310*/  NOP ;  /* 0x0000000000007918 */ /* 0x000fe20000000000 */
.L_x_0:
[----:B------:R-:W3:Y:S08]  /*0320*/  S2UR UR4, SR_CgaCtaId ;  /* 0x00000000000479c3 */ /* 0x000ef00000008800 */
[----:B------:R-:W-:Y:S01]  /*0330*/  BAR.SYNC.DEFER_BLOCKING 0x0 ;  /* 0x0000000000007b1d */ /* 0x000fe20000010000 */
[----:B------:R-:W-:-:S05]  /*0340*/  LOP3.LUT R68, R0, 0xff, RZ, 0xc0, !PT ;  /* 0x000000ff00447812 */ /* 0x000fca00078ec0ff */
[----:B------:R-:W-:Y:S02]  /*0350*/  UMOV UR12, 0x400 ;  /* 0x00000400000c7882 */ /* 0x000fe40000000000 */
[----:B------:R-:W4:Y:S08]  /*0360*/  LDC R4, c[0x0][0x398] ;  /* 0x0000e600ff047b82 */ /* 0x000f300000000800 */
[----:B------:R-:W5:Y:S01]  /*0370*/  LDC R10, c[0x0][0x3a0] ;  /* 0x0000e800ff0a7b82 */ /* 0x000f620000000800 */
[----:B---3--:R-:W-:-:S07]  /*0380*/  ULEA UR12, UR4, UR12, 0x18 ;  /* 0x0000000c040c7291 */ /* 0x008fce000f8ec0ff */
[----:B------:R-:W3:Y:S02]  /*0390*/  S2UR UR16, SR_CTAID.Y ;  /* 0x00000000001079c3 */ /* 0x000ee40000002600 */
[----:B--2---:R-:W2:Y:S06]  /*03a0*/  LDS R3, [UR12] ;  /* 0x0000000cff037984 */ /* 0x004eac0008000800 */
[----:B------:R-:W-:Y:S06]  /*03b0*/  BAR.SYNC.DEFER_BLOCKING 0x0 ;  /* 0x0000000000007b1d */ /* 0x000fec0000010000 */
[----:B------:R-:W-:Y:S05]  /*03c0*/  @P2 BRA `(.L_x_5) ;  /* 0x0000000000182947 */ /* 0x000fea0003800000 */
[----:B------:R-:W-:Y:S01]  /*03d0*/  ELECT P0, URZ, PT ;  /* 0x0000000000ff782f */ /* 0x000fe20003800000 */
[----:B------:R-:W-:Y:S01]  /*03e0*/  IMAD.MOV.U32 R2, RZ, RZ, 0x1 ;  /* 0x00000001ff027424 */ /* 0x000fe200078e00ff */
[----:B------:R-:W-:Y:S01]  /*03f0*/  UMOV UR5, 0x40 ;  /* 0x0000004000057882 */ /* 0x000fe20000000000 */
[----:B------:R-:W-:Y:S01]  /*0400*/  UVIRTCOUNT.DEALLOC.SMPOOL 0x80 ;  /* 0x000000800000784c */ /* 0x000fe20000000000 */
[----:B------:R-:W-:-:S09]  /*0410*/  ULEA UR5, UR4, UR5, 0x18 ;  /* 0x0000000504057291 */ /* 0x000fd2000f8ec0ff */
[----:B------:R5:W-:Y:S03]  /*0420*/  @P0 STS.U8 [UR5], R2 ;  /* 0x00000002ff000988 */ /* 0x000be60008000005 */
.L_x_5:
[----:B------:R-:W5:Y:S01]  /*0430*/  S2UR UR4, SR_CTAID.Z ;  /* 0x00000000000479c3 */ /* 0x000f620000002700 */
[----:B------:R-:W4:Y:S01]  /*0440*/  LDCU UR5, c[0x0][0x370] ;  /* 0x00006e00ff0577ac */ /* 0x000f220008000800 */
[----:B------:R-:W-:Y:S01]  /*0450*/  ISETP.GE.U32.AND P0, PT, R68, 0x20, PT ;  /* 0x000000204400780c */ /* 0x000fe20003f06070 */
[----:B----4-:R-:W-:Y:S01]  /*0460*/  VIADD R4, R4, 0xffffffff ;  /* 0xffffffff04047836 */ /* 0x010fe20000000000 */
[C---:B------:R-:W-:Y:S01]  /*0470*/  ISETP.NE.U32.AND P3, PT, R68.reuse, RZ, PT ;  /* 0x000000ff4400720c */ /* 0x040fe20003f65070 */
[----:B------:R-:W5:Y:S01]  /*0480*/  LDCU UR6, c[0x0][0x374] ;  /* 0x00006e80ff0677ac */ /* 0x000f620008000800 */
[----:B------:R-:W-:Y:S01]  /*0490*/  LEA R11, R68, UR12, 0x2 ;  /* 0x0000000c440b7c11 */ /* 0x000fe2000f8e10ff */
[----:B-----5:R-:W-:Y:S01]  /*04a0*/  VIADD R12, R10, 0xffffffff ;  /* 0xffffffff0a0c7836 */ /* 0x020fe20000000000 */
[----:B------:R-:W4:Y:S01]  /*04b0*/  S2UR UR7, SR_CTAID.X ;  /* 0x00000000000779c3 */ /* 0x000f220000002500 */
[----:B------:R-:W5:Y:S01]  /*04c0*/  LDCU.64 UR14, c[0x0][0x3c0] ;  /* 0x00007800ff0e77ac */ /* 0x000f620008000a00 */
[----:B--2---:R-:W-:Y:S01]  /*04d0*/  R2UR UR24, R3 ;  /* 0x00000000031872ca */ /* 0x004fe200000e0000 */
[----:B------:R-:W-:Y:S04]  /*04e0*/  BSSY.RECONVERGENT B0, `(.L_x_6) ;  /* 0x0000011000007945 */ /* 0x000fe80003800200 */
[----:B------:R2:W-:Y:S01]  /*04f0*/  @!P0 STS [R11], RZ ;  /* 0x000000ff0b008388 */ /* 0x0005e20000000800 */
[----:B------:R-:W-:-:S03]  /*0500*/  NOP ;  /* 0x0000000000007918 */ /* 0x000fc60000000000 */
[----:B------:R2:W-:Y:S01]  /*0510*/  @!P3 STS [UR12+0x24], R4 ;  /* 0x00002404ff00b988 */ /* 0x0005e2000800080c */
[----:B---3--:R-:W-:-:S03]  /*0520*/  UIMAD UR4, UR4, UR6, UR16 ;  /* 0x00000006040472a4 */ /* 0x008fc6000f8e0210 */
[----:B------:R2:W-:Y:S01]  /*0530*/  @!P3 STS [UR12+0x20], R12 ;  /* 0x0000200cff00b988 */ /* 0x0005e2000800080c */
[----:B----4-:R-:W-:-:S04]  /*0540*/  UIMAD UR4, UR4, UR5, UR7 ;  /* 0x00000005040472a4 */ /* 0x010fc8000f8e0207 */
[----:B------:R-:W-:-:S04]  /*0550*/  UIMAD UR4, UR4, 0x180, URZ ;  /* 0x00000180040478a4 */ /* 0x000fc8000f8e02ff */
[----:B-----5:R-:W-:-:S04]  /*0560*/  UIADD3 UR20, UP0, UPT, UR4, UR14, URZ ;  /* 0x0000000e04147290 */ /* 0x020fc8000ff1e0ff */
[----:B------:R-:W-:Y:S01]  /*0570*/  ULEA.HI.X.SX32 UR21, UR4, UR15, 0x1, UP0 ;  /* 0x0000000f04157291 */ /* 0x000fe200080f0eff */
[----:B--2---:R-:W-:Y:S11]  /*0580*/  @P3 BRA `(.L_x_7) ;  /* 0x0000000000183947 */ /* 0x004ff60003800000 */
[----:B------:R-:W2:Y:S01]  /*0590*/  LDS R2, [UR12+0x8] ;  /* 0x0000080cff027984 */ /* 0x000ea20008000800 */
[----:B------:R-:W3:Y:S01]  /*05a0*/  LDC.64 R6, c[0x0][0x380] ;  /* 0x0000e000ff067b82 */ /* 0x000ee20000000a00 */
[----:B------:R-:W-:Y:S02]  /*05b0*/  IMAD.MOV.U32 R3, RZ, RZ, 0x70 ;  /* 0x00000070ff037424 */ /* 0x000fe400078e00ff */
[----:B---3--:R3:W-:Y:S03]  /*05c0*/  STS.64 [UR12], R6 ;  /* 0x00000006ff007988 */ /* 0x0087e60008000a0c */
[----:B--2---:R-:W-:-:S05]  /*05d0*/  LOP3.LUT R2, R2, 0x10, R3, 0xd8, !PT ;  /* 0x0000001002027812 */ /* 0x004fca00078ed803 */
[----:B------:R3:W-:Y:S02]  /*05e0*/  STS [UR12+0x8], R2 ;  /* 0x00000802ff007988 */ /* 0x0007e4000800080c */
.L_x_7:
[----:B------:R-:W-:Y:S05]  /*05f0*/  BSYNC.RECONVERGENT B0 ;  /* 0x0000000000007941 */ /* 0x000fea0003800200 */
.L_x_6:
[----:B------:R-:W-:Y:S04]  /*0600*/  BSSY.RECONVERGENT B0, `(.L_x_8) ;  /* 0x000000a000007945 */ /* 0x000fe80003800200 */
[----:B------:R-:W-:Y:S05]  /*0610*/  @P3 BRA `(.L_x_9) ;  /* 0x0000000000203947 */ /* 0x000fea0003800000 */
[----:B---3--:R-:W2:Y:S01]  /*0620*/  LDS R2, [UR12+0x34] ;  /* 0x0000340cff027984 */ /* 0x008ea20008000800 */
[----:B------:R-:W-:Y:S02]  /*0630*/  IMAD.MOV.U32 R3, RZ, RZ, 0x1f000000 ;  /* 0x1f000000ff037424 */ /* 0x000fe400078e00ff */
[----:B------:R-:W-:Y:S01]  /*0640*/  @!P3 IMAD.MOV.U32 R5, RZ, RZ, 0x3f ;  /* 0x0000003fff05b424 */ /* 0x000fe200078e00ff */
[----:B------:R-:W3:Y:S02]  /*0650*/  @!P3 LDS R6, [UR12+0x38] ;  /* 0x0000380cff06b984 */ /* 0x000ee40008000800 */
[----:B--2---:R-:W-:Y:S02]  /*0660*/  LOP3.LUT R2, R2, 0xff000000, R3, 0xb8, !PT ;  /* 0xff00000002027812 */ /* 0x004fe400078eb803 */
[----:B---3--:R-:W-:-:S03]  /*0670*/  @!P3 LOP3.LUT R3, R6, 0xff, R5, 0xb8, !PT ;  /* 0x000000ff0603b812 */ /* 0x008fc600078eb805 */
[----:B------:R2:W-:Y:S04]  /*0680*/  STS [UR12+0x34], R2 ;  /* 0x00003402ff007988 */ /* 0x0005e8000800080c */
[----:B------:R2:W-:Y:S02]  /*0690*/  @!P3 STS [UR12+0x38], R3 ;  /* 0x00003803ff00b988 */ /* 0x0005e4000800080c */
.L_x_9:
[----:B------:R-:W-:Y:S05]  /*06a0*/  BSYNC.RECONVERGENT B0 ;  /* 0x0000000000007941 */ /* 0x000fea0003800200 */
.L_x_8:
[----:B------:R-:W-:Y:S04]  /*06b0*/  BSSY.RECONVERGENT B0, `(.L_x_10) ;  /* 0x000000e000007945 */ /* 0x000fe80003800200 */
[----:B------:R-:W-:Y:S05]  /*06c0*/  @P3 BRA `(.L_x_11) ;  /* 0x0000000000303947 */ /* 0x000fea0003800000 */
[----:B--2---:R-:W2:Y:S01]  /*06d0*/  LDS R3, [UR12+0x34] ;  /* 0x0000340cff037984 */ /* 0x004ea20008000800 */
[----:B------:R-:W4:Y:S03]  /*06e0*/  LDC.64 R8, c[0x0][0x3a8] ;  /* 0x0000ea00ff087b82 */ /* 0x000f260000000a00 */
[----:B---3--:R-:W3:Y:S01]  /*06f0*/  LDS R2, [UR12+0x1c] ;  /* 0x00001c0cff027984 */ /* 0x008ee20008000800 */
[C---:B----4-:R-:W-:Y:S01]  /*0700*/  SHF.L.U64.HI R6, R8.reuse, 0x1, R9 ;  /* 0x0000000108067819 */ /* 0x050fe20000010209 */
[----:B------:R-:W-:-:S03]  /*0710*/  IMAD.SHL.U32 R5, R8, 0x2, RZ ;  /* 0x0000000208057824 */ /* 0x000fc600078e00ff */
[--C-:B------:R-:W-:Y:S02]  /*0720*/  SHF.R.U32.HI R7, RZ, 0x4, R6.reuse ;  /* 0x00000004ff077819 */ /* 0x100fe40000011606 */
[----:B------:R-:W-:-:S05]  /*0730*/  SHF.R.U64 R5, R5, 0x4, R6 ;  /* 0x0000000405057819 */ /* 0x000fca0000001206 */
[----:B------:R4:W-:Y:S01]  /*0740*/  STS [UR12+0xc], R5 ;  /* 0x00000c05ff007988 */ /* 0x0009e2000800080c */
[----:B--2---:R-:W-:Y:S02]  /*0750*/  LOP3.LUT R3, R3, 0x7, RZ, 0xb8, !PT ;  /* 0x0000000703037812 */ /* 0x004fe400078eb8ff */
[----:B---3--:R-:W-:-:S03]  /*0760*/  LOP3.LUT R2, R2, 0xf, R7, 0xb8, !PT ;  /* 0x0000000f02027812 */ /* 0x008fc600078eb807 */
[----:B------:R4:W-:Y:S04]  /*0770*/  STS [UR12+0x34], R3 ;  /* 0x00003403ff007988 */ /* 0x0009e8000800080c */
[----:B------:R4:W-:Y:S02]  /*0780*/  STS [UR12+0x1c], R2 ;  /* 0x00001c02ff007988 */ /* 0x0009e4000800080c */
.L_x_11:
[----:B------:R-:W-:Y:S05]  /*0790*/  BSYNC.RECONVERGENT B0 ;  /* 0x0000000000007941 */ /* 0x000fea0003800200 */
.L_x_10:
[----:B------:R-:W-:Y:S04]  /*07a0*/  BSSY.RECONVERGENT B1, `(.L_x_12) ;  /* 0x000001a000017945 */ /* 0x000fe80003800200 */
[----:B------:R-:W-:Y:S04]  /*07b0*/  BSSY.RELIABLE B0, `(.L_x_13) ;  /* 0x0000015000007945 */ /* 0x000fe80003800100 */
[----:B------:R-:W-:Y:S05]  /*07c0*/  @P3 BRA `(.L_x_14) ;  /* 0x0000000000203947 */ /* 0x000fea0003800000 */
[----:B--234-:R-:W2:Y:S02]  /*07d0*/  LDS R2, [UR12+0x34] ;  /* 0x0000340cff027984 */ /* 0x01cea40008000800 */
[----:B--2---:R-:W-:-:S05]  /*07e0*/  LOP3.LUT R2, R2, 0x38, RZ, 0xb8, !PT ;  /* 0x0000003802027812 */ /* 0x004fca00078eb8ff */
[----:B------:R2:W-:Y:S01]  /*07f0*/  STS [UR12+0x34], R2 ;  /* 0x00003402ff007988 */ /* 0x0005e2000800080c */
[----:B------:R-:W-:Y:S05]  /*0800*/  @P3 BRA `(.L_x_15) ;  /* 0x0000000000203947 */ /* 0x000fea0003800000 */
[----:B--2---:R-:W2:Y:S01]  /*0810*/  LDS R2, [UR12+0x8] ;  /* 0x0000080cff027984 */ /* 0x004ea20008000800 */
[----:B------:R-:W-:-:S05]  /*0820*/  IMAD.MOV.U32 R3, RZ, RZ, 0x780 ;  /* 0x00000780ff037424 */ /* 0x000fca00078e00ff */
[----:B--2---:R-:W-:-:S05]  /*0830*/  LOP3.LUT R2, R2, 0x500, R3, 0xd8, !PT ;  /* 0x0000050002027812 */ /* 0x004fca00078ed803 */
[----:B------:R5:W-:Y:S02]  /*0840*/  STS [UR12+0x8], R2 ;  /* 0x00000802ff007988 */ /* 0x000be4000800080c */
.L_x_14:
[----:B------:R-:W-:Y:S05]  /*0850*/  @P3 BRA `(.L_x_16) ;  /* 0x0000000000283947 */ /* 0x000fea0003800000 */
[----:B--2345:R-:W2:Y:S02]  /*0860*/  LDS R2, [UR12+0x8] ;  /* 0x0000080cff027984 */ /* 0x03cea40008000800 */
[----:B--2---:R-:W-:-:S05]  /*0870*/  LOP3.LUT R2, R2, 0x1800, RZ, 0xb8, !PT ;  /* 0x0000180002027812 */ /* 0x004fca00078eb8ff */
[----:B------:R3:W-:Y:S02]  /*0880*/  STS [UR12+0x8], R2 ;  /* 0x00000802ff007988 */ /* 0x0007e4000800080c */
.L_x_15:
[----:B------:R-:W-:Y:S05]  /*0890*/  @P3 BREAK.RELIABLE B0 ;  /* 0x0000000000003942 */ /* 0x000fea0003800100 */
[----:B------:R-:W-:Y:S05]  /*08a0*/  @P3 BRA `(.L_x_17) ;  /* 0x0000000000243947 */ /* 0x000fea0003800000 */
[----:B------:R-:W4:Y:S01]  /*08b0*/  LDS R3, [UR12+0x8] ;  /* 0x0000080cff037984 */ /* 0x000f220008000800 */
[----:B--23--:R-:W-:-:S05]  /*08c0*/  IMAD.MOV.U32 R2, RZ, RZ, 0x6000 ;  /* 0x00006000ff027424 */ /* 0x00cfca00078e00ff */
[----:B----4-:R-:W-:-:S04]  /*08d0*/  LOP3.LUT R2, R3, 0x4000, R2, 0xd8, !PT ;  /* 0x0000400003027812 */ /* 0x010fc800078ed802 */
[----:B------:R-:W-:-:S05]  /*08e0*/  LOP3.LUT R2, R2, 0x400000, RZ, 0xb8, !PT ;  /* 0x0040000002027812 */ /* 0x000fca00078eb8ff */
[----:B------:R2:W-:Y:S02]  /*08f0*/  STS [UR12+0x8], R2 ;  /* 0x00000802ff007988 */ /* 0x0005e4000800080c */
.L_x_16:
[----:B------:R-:W-:Y:S05]  /*0900*/  BSYNC.RELIABLE B0 ;  /* 0x0000000000007941 */ /* 0x000fea0003800100 */
.L_x_13:
[----:B--2345:R-:W2:Y:S02]  /*0910*/  @!P3 LDS R2, [UR12+0x8] ;  /* 0x0000080cff02b984 */ /* 0x03cea40008000800 */
[----:B--2---:R-:W-:-:S05]  /*0920*/  @!P3 LOP3.LUT R2, R2, 0x8000, RZ, 0xb8, !PT ;  /* 0x000080000202b812 */ /* 0x004fca00078eb8ff */
[----:B------:R4:W-:Y:S02]  /*0930*/  @!P3 STS [UR12+0x8], R2 ;  /* 0x00000802ff00b988 */ /* 0x0009e4000800080c */
.L_x_17:
[----:B------:R-:W-:Y:S05]  /*0940*/  BSYNC.RECONVERGENT B1 ;  /* 0x0000000000017941 */ /* 0x000fea0003800200 */
.L_x_12:
[----:B------:R-:W-:Y:S05]  /*0950*/  WARPSYNC.ALL ;  /* 0x0000000000007948 */ /* 0x000fea0003800000 */
[----:B------:R-:W-:Y:S01]  /*0960*/  NOP ;  /* 0x0000000000007918 */ /* 0x000fe20000000000 */
[----:B------:R-:W5:Y:S02]  /*0970*/  LDC R5, c[0x0][0x39c] ;  /* 0x0000e700ff057b82 */ /* 0x000f640000000800 */
[----:B-----5:R-:W-:Y:S01]  /*0980*/  VIADD R5, R5, 0xffffffff ;  /* 0xffffffff05057836 */ /* 0x020fe20000000000 */
[----:B------:R-:W-:Y:S06]  /*0990*/  @P0 BRA `(.L_x_18) ;  /* 0x0000000000300947 */ /* 0x000fec0003800000 */
[----:B--234-:R-:W2:Y:S01]  /*09a0*/  S2R R2, SR_LANEID ;  /* 0x0000000000027919 */ /* 0x01cea20000000000 */
[----:B------:R-:W-:Y:S05]  /*09b0*/  WARPSYNC.ALL ;  /* 0x0000000000007948 */ /* 0x000fea0003800000 */
[----:B------:R-:W-:Y:S01]  /*09c0*/  NOP ;  /* 0x0000000000007918 */ /* 0x000fe20000000000 */
[----:B--2---:R-:W-:-:S05]  /*09d0*/  IMAD.SHL.U32 R6, R2, 0x4, RZ ;  /* 0x0000000402067824 */ /* 0x004fca00078e00ff */
[----:B------:R-:W2:Y:S01]  /*09e0*/  LDS R7, [R6+UR12] ;  /* 0x0000000c06077984 */ /* 0x000ea20008000800 */
[----:B------:R-:W-:-:S05]  /*09f0*/  IADD3 R2, P1, PT, R6, UR20, RZ ;  /* 0x0000001406027c10 */ /* 0x000fca000ff3e0ff */
[----:B------:R-:W-:-:S05]  /*0a00*/  IMAD.X R3, RZ, RZ, UR21, P1 ;  /* 0x00000015ff037e24 */ /* 0x000fca00088e06ff */
[----:B--2---:R5:W2:Y:S01]  /*0a10*/  ATOMG.E.EXCH.STRONG.GPU PT, RZ, [R2], R7 ;  /* 0x0000000702ff73a8 */ /* 0x004aa200041ee100 */
[----:B------:R-:W-:-:S04]  /*0a20*/  DEPBAR {5,4,3,2,1,0} ;  /* 0x0000003f0000791a */ /* 0x000fc80000000000 */
[----:B------:R-:W3:Y:S02]  /*0a30*/  CCTL.E.C.LDCU.IV.DEEP [UR20] ;  /* 0x0000000014007540 */ /* 0x000ee40009c08000 */
[----:B---3--:R5:W-:Y:S01]  /*0a40*/  UTMACCTL.IV [UR20] ;  /* 0x00000000140079b9 */ /* 0x008be20008000000 */
[----:B------:R-:W-:Y:S01]  /*0a50*/  NOP ;  /* 0x0000000000007918 */ /* 0x000fe20000000000 */
.L_x_18:
[----:B------:R-:W-:Y:S05]  /*0a60*/  @P0 BRA `(.L_x_19) ;  /* 0x00000000000c0947 */ /* 0x000fea0003800000 */
[----:B------:R0:W-:Y:S01]  /*0a70*/  UTMACMDFLUSH ;  /* 0x00000000000079b7 */ /* 0x0001e20000000000 */
[----:B------:R-:W-:Y:S05]  /*0a80*/  @P0 BRA `(.L_x_19) ;  /* 0x0000000000040947 */ /* 0x000fea0003800000 */
[----:B------:R-:W-:-:S04]  /*0a90*/  DEPBAR.LE SB0, 0x0 ;  /* 0x000080000000791a */ /* 0x000fc80000000000 */
.L_x_19:
[----:B------:R-:W-:Y:S05]  /*0aa0*/  WARPSYNC.ALL ;  /* 0x0000000000007948 */ /* 0x000fea0003800000 */
[----:B------:R-:W-:Y:S01]  /*0ab0*/  NOP ;  /* 0x0000000000007918 */ /* 0x000fe20000000000 */
[----:B--2---:R-:W-:Y:S06]  /*0ac0*/  BAR.SYNC.DEFER_BLOCKING 0x0 ;  /* 0x0000000000007b1d */ /* 0x004fec0000010000 */
[----:B------:R-:W-:Y:S02]  /*0ad0*/  BSSY.RECONVERGENT B1, `(.L_x_20) ;  /* 0x000000b000017945 */ /* 0x000fe40003800200 */
[----:B------:R-:W-:Y:S06]  /*0ae0*/  BAR.SYNC.DEFER_BLOCKING 0x0 ;  /* 0x0000000000007b1d */ /* 0x000fec0000010000 */
[----:B------:R2:W-:Y:S01]  /*0af0*/  @!P0 STS [R11], RZ ;  /* 0x000000ff0b008388 */ /* 0x0005e20000000800 */
[----:B------:R-:W-:Y:S01]  /*0b00*/  NOP ;  /* 0x0000000000007918 */ /* 0x000fe20000000000 */
[----:B------:R-:W-:Y:S05]  /*0b10*/  @P3 BRA `(.L_x_21) ;  /* 0x0000000000183947 */ /* 0x000fea0003800000 */
[----:B---345:R-:W3:Y:S01]  /*0b20*/  LDS R2, [UR12+0x8] ;  /* 0x0000080cff027984 */ /* 0x038ee20008000800 */
[----:B------:R-:W4:Y:S01]  /*0b30*/  LDC.64 R6, c[0x0][0x388] ;  /* 0x0000e200ff067b82 */ /* 0x000f220000000a00 */
[----:B------:R-:W-:Y:S02]  /*0b40*/  IMAD.MOV.U32 R3, RZ, RZ, 0x70 ;  /* 0x00000070ff037424 */ /* 0x000fe400078e00ff */
[----:B----4-:R4:W-:Y:S03]  /*0b50*/  STS.64 [UR12], R6 ;  /* 0x00000006ff007988 */ /* 0x0109e60008000a0c */
[----:B---3--:R-:W-:-:S05]  /*0b60*/  LOP3.LUT R2, R2, 0x10, R3, 0xd8, !PT ;  /* 0x0000001002027812 */ /* 0x008fca00078ed803 */
[----:B------:R4:W-:Y:S02]  /*0b70*/  STS [UR12+0x8], R2 ;  /* 0x00000802ff007988 */ /* 0x0009e4000800080c */
.L_x_21:
[----:B-----5:R-:W-:Y:S05]  /*0b80*/  BSYNC.RECONVERGENT B1 ;  /* 0x0000000000017941 */ /* 0x020fea0003800200 */
.L_x_20:
[----:B------:R-:W-:Y:S04]  /*0b90*/  BSSY.RECONVERGENT B1, `(.L_x_22) ;  /* 0x000000a000017945 */ /* 0x000fe80003800200 */
[----:B------:R-:W-:Y:S05]  /*0ba0*/  @P3 BRA `(.L_x_23) ;  /* 0x0000000000203947 */ /* 0x000fea0003800000 */
[----:B---34-:R-:W3:Y:S01]  /*0bb0*/  LDS R2, [UR12+0x34] ;  /* 0x0000340cff027984 */ /* 0x018ee20008000800 */
[----:B------:R-:W-:Y:S02]  /*0bc0*/  IMAD.MOV.U32 R3, RZ, RZ, 0x3f000000 ;  /* 0x3f000000ff037424 */ /* 0x000fe400078e00ff */
[----:B------:R-:W-:Y:S01]  /*0bd0*/  @!P3 IMAD.MOV.U32 R6, RZ, RZ, 0x1f ;  /* 0x0000001fff06b424 */ /* 0x000fe200078e00ff */
[----:B------:R-:W4:Y:S02]  /*0be0*/  @!P3 LDS R7, [UR12+0x38] ;  /* 0x0000380cff07b984 */ /* 0x000f240008000800 */
[----:B---3--:R-:W-:Y:S02]  /*0bf0*/  LOP3.LUT R2, R2, 0xff000000, R3, 0xb8, !PT ;  /* 0xff00000002027812 */ /* 0x008fe400078eb803 */
[----:B----4-:R-:W-:-:S03]  /*0c00*/  @!P3 LOP3.LUT R3, R7, 0xff, R6, 0xb8, !PT ;  /* 0x000000ff0703b812 */ /* 0x010fc600078eb806 */
[----:B------:R5:W-:Y:S04]  /*0c10*/  STS [UR12+0x34], R2 ;  /* 0x00003402ff007988 */ /* 0x000be8000800080c */
[----:B------:R5:W-:Y:S02]  /*0c20*/  @!P3 STS [UR12+0x38], R3 ;  /* 0x00003803ff00b988 */ /* 0x000be4000800080c */
.L_x_23:
[----:B------:R-:W-:Y:S05]  /*0c30*/  BSYNC.RECONVERGENT B1 ;  /* 0x0000000000017941 */ /* 0x000fea0003800200 */
.L_x_22:
[----:B------:R-:W-:Y:S04]  /*0c40*/  BSSY.RECONVERGENT B1, `(.L_x_24) ;  /* 0x0000004000017945 */ /* 0x000fe80003800200 */
[----:B------:R-:W-:Y:S05]  /*0c50*/  @P3 BRA `(.L_x_25) ;  /* 0x0000000000083947 */ /* 0x000fea0003800000 */
[----:B------:R2:W-:Y:S04]  /*0c60*/  STS [UR12+0x24], R12 ;  /* 0x0000240cff007988 */ /* 0x0005e8000800080c */
[----:B------:R2:W-:Y:S02]  /*0c70*/  STS [UR12+0x20], R5 ;  /* 0x00002005ff007988 */ /* 0x0005e4000800080c */
.L_x_25:
[----:B------:R-:W-:Y:S05]  /*0c80*/  BSYNC.RECONVERGENT B1 ;  /* 0x0000000000017941 */ /* 0x000fea0003800200 */
.L_x_24:
[----:B------:R-:W-:Y:S04]  /*0c90*/  BSSY.RECONVERGENT B1, `(.L_x_26) ;  /* 0x000000e000017945 */ /* 0x000fe80003800200 */
[----:B------:R-:W-:Y:S05]  /*0ca0*/  @P3 BRA `(.L_x_27) ;  /* 0x0000000000303947 */ /* 0x000fea0003800000 */
[----:B-----5:R-:W5:Y:S01]  /*0cb0*/  LDS R3, [UR12+0x34] ;  /* 0x0000340cff037984 */ /* 0x020f620008000800 */
[----:B----4-:R-:W4:Y:S03]  /*0cc0*/  LDC.64 R6, c[0x0][0x3b0] ;  /* 0x0000ec00ff067b82 */ /* 0x010f260000000a00 */
[----:B---3--:R-:W3:Y:S01]  /*0cd0*/  LDS R2, [UR12+0x1c] ;  /* 0x00001c0cff027984 */ /* 0x008ee20008000800 */
[C---:B----4-:R-:W-:Y:S01]  /*0ce0*/  SHF.L.U64.HI R7, R6.reuse, 0x1, R7 ;  /* 0x0000000106077819 */ /* 0x050fe20000010207 */
[----:B------:R-:W-:-:S03]  /*0cf0*/  IMAD.SHL.U32 R6, R6, 0x2, RZ ;  /* 0x0000000206067824 */ /* 0x000fc600078e00ff */
[--C-:B------:R-:W-:Y:S02]  /*0d00*/  SHF.R.U32.HI R9, RZ, 0x4, R7.reuse ;  /* 0x00000004ff097819 */ /* 0x100fe40000011607 */
[----:B------:R-:W-:-:S05]  /*0d10*/  SHF.R.U64 R6, R6, 0x4, R7 ;  /* 0x0000000406067819 */ /* 0x000fca0000001207 */
[----:B------:R4:W-:Y:S01]  /*0d20*/  STS [UR12+0xc], R6 ;  /* 0x00000c06ff007988 */ /* 0x0009e2000800080c */
[----:B-----5:R-:W-:Y:S02]  /*0d30*/  LOP3.LUT R3, R3, 0x7, RZ, 0xb8, !PT ;  /* 0x0000000703037812 */ /* 0x020fe400078eb8ff */
[----:B---3--:R-:W-:-:S03]  /*0d40*/  LOP3.LUT R2, R2, 0xf, R9, 0xb8, !PT ;  /* 0x0000000f02027812 */ /* 0x008fc600078eb809 */
[----:B------:R4:W-:Y:S04]  /*0d50*/  STS [UR12+0x34], R3 ;  /* 0x00003403ff007988 */ /* 0x0009e8000800080c */
[----:B------:R4:W-:Y:S02]  /*0d60*/  STS [UR12+0x1c], R2 ;  /* 0x00001c02ff007988 */ /* 0x0009e4000800080c */
.L_x_27:
[----:B------:R-:W-:Y:S05]  /*0d70*/  BSYNC.RECONVERGENT B1 ;  /* 0x0000000000017941 */ /* 0x000fea0003800200 */
.L_x_26:
[----:B------:R-:W-:Y:S04]  /*0d80*/  BSSY.RECONVERGENT B2, `(.L_x_28) ;  /* 0x000001a000027945 */ /* 0x000fe80003800200 */
[----:B------:R-:W-:Y:S04]  /*0d90*/  BSSY.RELIABLE B1, `(.L_x_29) ;  /* 0x0000015000017945 */ /* 0x000fe80003800100 */
[----:B------:R-:W-:Y:S05]  /*0da0*/  @P3 BRA `(.L_x_30) ;  /* 0x0000000000203947 */ /* 0x000fea0003800000 */
[----:B---345:R-:W3:Y:S02]  /*0db0*/  LDS R2, [UR12+0x34] ;  /* 0x0000340cff027984 */ /* 0x038ee40008000800 */
[----:B---3--:R-:W-:-:S05]  /*0dc0*/  LOP3.LUT R2, R2, 0x38, RZ, 0xb8, !PT ;  /* 0x0000003802027812 */ /* 0x008fca00078eb8ff */
[----:B------:R3:W-:Y:S01]  /*0dd0*/  STS [UR12+0x34], R2 ;  /* 0x00003402ff007988 */ /* 0x0007e2000800080c */
[----:B------:R-:W-:Y:S05]  /*0de0*/  @P3 BRA `(.L_x_31) ;  /* 0x0000000000203947 */ /* 0x000fea0003800000 */
[----:B---3--:R-:W3:Y:S01]  /*0df0*/  LDS R2, [UR12+0x8] ;  /* 0x0000080cff027984 */ /* 0x008ee20008000800 */
[----:B------:R-:W-:-:S05]  /*0e00*/  IMAD.MOV.U32 R3, RZ, RZ, 0x780 ;  /* 0x00000780ff037424 */ /* 0x000fca00078e00ff */
[----:B---3--:R-:W-:-:S05]  /*0e10*/  LOP3.LUT R2, R2, 0x500, R3, 0xd8, !PT ;  /* 0x0000050002027812 */ /* 0x008fca00078ed803 */
[----:B------:R3:W-:Y:S02]  /*0e20*/  STS [UR12+0x8], R2 ;  /* 0x00000802ff007988 */ /* 0x0007e4000800080c */
.L_x_30:
[----:B------:R-:W-:Y:S05]  /*0e30*/  @P3 BRA `(.L_x_32) ;  /* 0x0000000000283947 */ /* 0x000fea0003800000 */
[----:B---345:R-:W3:Y:S02]  /*0e40*/  LDS R2, [UR12+0x8] ;  /* 0x0000080cff027984 */ /* 0x038ee40008000800 */
[----:B---3--:R-:W-:-:S05]  /*0e50*/  LOP3.LUT R2, R2, 0x1800, RZ, 0xb8, !PT ;  /* 0x0000180002027812 */ /* 0x008fca00078eb8ff */
[----:B------:R4:W-:Y:S02]  /*0e60*/  STS [UR12+0x8], R2 ;  /* 0x00000802ff007988 */ /* 0x0009e4000800080c */
.L_x_31:
[----:B------:R-:W-:Y:S05]  /*0e70*/  @P3 BREAK.RELIABLE B1 ;  /* 0x0000000000013942 */ /* 0x000fea0003800100 */
[----:B------:R-:W-:Y:S05]  /*0e80*/  @P3 BRA `(.L_x_33) ;  /* 0x0000000000243947 */ /* 0x000fea0003800000 */
[----:B---34-:R-:W3:Y:S01]  /*0e90*/  LDS R2, [UR12+0x8] ;  /* 0x0000080cff027984 */ /* 0x018ee20008000800 */
[----:B------:R-:W-:-:S05]  /*0ea0*/  IMAD.MOV.U32 R3, RZ, RZ, 0x6000 ;  /* 0x00006000ff037424 */ /* 0x000fca00078e00ff */
[----:B---3--:R-:W-:-:S04]  /*0eb0*/  LOP3.LUT R2, R2, 0x6000, R3, 0xd8, !PT ;  /* 0x0000600002027812 */ /* 0x008fc800078ed803 */
[----:B------:R-:W-:-:S05]  /*0ec0*/  LOP3.LUT R2, R2, 0x400000, RZ, 0xb8, !PT ;  /* 0x0040000002027812 */ /* 0x000fca00078eb8ff */
[----:B------:R3:W-:Y:S02]  /*0ed0*/  STS [UR12+0x8], R2 ;  /* 0x00000802ff007988 */ /* 0x0007e4000800080c */
.L_x_32:
[----:B------:R-:W-:Y:S05]  /*0ee0*/  BSYNC.RELIABLE B1 ;  /* 0x0000000000017941 */ /* 0x000fea0003800100 */
.L_x_29:
[----:B---345:R-:W3:Y:S02]  /*0ef0*/  @!P3 LDS R2, [UR12+0x8] ;  /* 0x0000080cff02b984 */ /* 0x038ee40008000800 */
[----:B---3--:R-:W-:-:S05]  /*0f00*/  @!P3 LOP3.LUT R2, R2, 0x8000, RZ, 0xb8, !PT ;  /* 0x000080000202b812 */ /* 0x008fca00078eb8ff */
[----:B------:R5:W-:Y:S02]  /*0f10*/  @!P3 STS [UR12+0x8], R2 ;  /* 0x00000802ff00b988 */ /* 0x000be4000800080c */
.L_x_33:
[----:B------:R-:W-:Y:S05]  /*0f20*/  BSYNC.RECONVERGENT B2 ;  /* 0x0000000000027941 */ /* 0x000fea0003800200 */
.L_x_28:
[----:B------:R-:W-:Y:S05]  /*0f30*/  WARPSYNC.ALL ;  /* 0x0000000000007948 */ /* 0x000fea0003800000 */
[----:B------:R-:W-:Y:S01]  /*0f40*/  NOP ;  /* 0x0000000000007918 */ /* 0x000fe20000000000 */
[----:B------:R-:W-:-:S04]  /*0f50*/  UIADD3 UR5, UPT, UPT, UR4, 0x80, URZ ;  /* 0x0000008004057890 */ /* 0x000fc8000fffe0ff */
[----:B------:R-:W-:-:S04]  /*0f60*/  UIADD3 UR22, UP0, UPT, UR5, UR14, URZ ;  /* 0x0000000e05167290 */ /* 0x000fc8000ff1e0ff */
[----:B------:R-:W-:Y:S01]  /*0f70*/  ULEA.HI.X.SX32 UR23, UR5, UR15, 0x1, UP0 ;  /* 0x0000000f05177291 */ /* 0x000fe200080f0eff */
[----:B------:R-:W-:Y:S11]  /*0f80*/  @P0 BRA `(.L_x_34) ;  /* 0x0000000000300947 */ /* 0x000ff60003800000 */
[----:B---345:R-:W3:Y:S01]  /*0f90*/  S2R R2, SR_LANEID ;  /* 0x0000000000027919 */ /* 0x038ee20000000000 */
[----:B------:R-:W-:Y:S05]  /*0fa0*/  WARPSYNC.ALL ;  /* 0x0000000000007948 */ /* 0x000fea0003800000 */
[----:B------:R-:W-:Y:S01]  /*0fb0*/  NOP ;  /* 0x0000000000007918 */ /* 0x000fe20000000000 */
[----:B---3--:R-:W-:-:S05]  /*0fc0*/  IMAD.SHL.U32 R6, R2, 0x4, RZ ;  /* 0x0000000402067824 */ /* 0x008fca00078e00ff */
[----:B------:R-:W3:Y:S01]  /*0fd0*/  LDS R7, [R6+UR12] ;  /* 0x0000000c06077984 */ /* 0x000ee20008000800 */
[----:B------:R-:W-:-:S05]  /*0fe0*/  IADD3 R2, P1, PT, R6, UR22, RZ ;  /* 0x0000001606027c10 */ /* 0x000fca000ff3e0ff */
[----:B------:R-:W-:-:S05]  /*0ff0*/  IMAD.X R3, RZ, RZ, UR23, P1 ;  /* 0x00000017ff037e24 */ /* 0x000fca00088e06ff */
[----:B---3--:R3:W4:Y:S01]  /*1000*/  ATOMG.E.EXCH.STRONG.GPU PT, RZ, [R2], R7 ;  /* 0x0000000702ff73a8 */ /* 0x00872200041ee100 */
[----:B------:R-:W-:-:S04]  /*1010*/  DEPBAR {5,4,3,2,1,0} ;  /* 0x0000003f0000791a */ /* 0x000fc80000000000 */
[----:B------:R-:W5:Y:S02]  /*1020*/  CCTL.E.C.LDCU.IV.DEEP [UR22] ;  /* 0x0000000016007540 */ /* 0x000f640009c08000 */
[----:B-----5:R3:W-:Y:S01]  /*1030*/  UTMACCTL.IV [UR22] ;  /* 0x00000000160079b9 */ /* 0x0207e20008000000 */
[----:B------:R-:W-:Y:S01]  /*1040*/  NOP ;  /* 0x0000000000007918 */ /* 0x000fe20000000000 */
.L_x_34:
[----:B------:R-:W-:Y:S05]  /*1050*/  @P0 BRA `(.L_x_35) ;  /* 0x00000000000c0947 */ /* 0x000fea0003800000 */
[----:B------:R0:W-:Y:S01]  /*1060*/  UTMACMDFLUSH ;  /* 0x00000000000079b7 */ /* 0x0001e20000000000 */
[----:B------:R-:W-:Y:S05]  /*1070*/  @P0 BRA `(.L_x_35) ;  /* 0x0000000000040947 */ /* 0x000fea0003800000 */
[----:B------:R-:W-:-:S04]  /*1080*/  DEPBAR.LE SB0, 0x0 ;  /* 0x000080000000791a */ /* 0x000fc80000000000 */
.L_x_35:
[----:B------:R-:W-:Y:S05]  /*1090*/  WARPSYNC.ALL ;  /* 0x0000000000007948 */ /* 0x000fea0003800000 */
[----:B------:R-:W-:Y:S01]  /*10a0*/  NOP ;  /* 0x0000000000007918 */ /* 0x000fe20000000000 */
[----:B----4-:R-:W-:Y:S06]  /*10b0*/  BAR.SYNC.DEFER_BLOCKING 0x0 ;  /* 0x0000000000007b1d */ /* 0x010fec0000010000 */
[----:B------:R-:W-:Y:S02]  /*10c0*/  BSSY.RECONVERGENT B2, `(.L_x_36) ;  /* 0x000000b000027945 */ /* 0x000fe40003800200 */
[----:B------:R-:W-:Y:S06]  /*10d0*/  BAR.SYNC.DEFER_BLOCKING 0x0 ;  /* 0x0000000000007b1d */ /* 0x000fec0000010000 */
[----:B------:R4:W-:Y:S01]  /*10e0*/  @!P0 STS [R11], RZ ;  /* 0x000000ff0b008388 */ /* 0x0009e20000000800 */
[----:B------:R-:W-:Y:S01]  /*10f0*/  NOP ;  /* 0x0000000000007918 */ /* 0x000fe20000000000 */
[----:B------:R-:W-:Y:S05]  /*1100*/  @P3 BRA `(.L_x_37) ;  /* 0x0000000000183947 */ /* 0x000fea0003800000 */
[----:B---3-5:R-:W3:Y:S01]  /*1110*/  LDS R2, [UR12+0x8] ;  /* 0x0000080cff027984 */ /* 0x028ee20008000800 */
[----:B------:R-:W5:Y:S01]  /*1120*/  LDC.64 R6, c[0x0][0x390] ;  /* 0x0000e400ff067b82 */ /* 0x000f620000000a00 */
[----:B------:R-:W-:Y:S02]  /*1130*/  IMAD.MOV.U32 R3, RZ, RZ, 0x70 ;  /* 0x00000070ff037424 */ /* 0x000fe400078e00ff */
[----:B-----5:R5:W-:Y:S03]  /*1140*/  STS.64 [UR12], R6 ;  /* 0x00000006ff007988 */ /* 0x020be60008000a0c */
[----:B---3--:R-:W-:-:S05]  /*1150*/  LOP3.LUT R2, R2, 0x10, R3, 0xd8, !PT ;  /* 0x0000001002027812 */ /* 0x008fca00078ed803 */
[----:B------:R5:W-:Y:S02]  /*1160*/  STS [UR12+0x8], R2 ;  /* 0x00000802ff007988 */ /* 0x000be4000800080c */
.L_x_37:
[----:B---3--:R-:W-:Y:S05]  /*1170*/  BSYNC.RECONVERGENT B2 ;  /* 0x0000000000027941 */ /* 0x008fea0003800200 */
.L_x_36:
[----:B------:R-:W-:Y:S04]  /*1180*/  BSSY.RECONVERGENT B3, `(.L_x_38) ;  /* 0x0000011000037945 */ /* 0x000fe80003800200 */
[----:B------:R-:W-:Y:S04]  /*1190*/  BSSY.RELIABLE B2, `(.L_x_39) ;  /* 0x000000e000027945 */ /* 0x000fe80003800100 */
[----:B------:R-:W-:Y:S05]  /*11a0*/  @P3 BRA `(.L_x_40) ;  /* 0x0000000000243947 */ /* 0x000fea0003800000 */
[----:B-----5:R-:W3:Y:S01]  /*11b0*/  LDS R2, [UR12+0x34] ;  /* 0x0000340cff027984 */ /* 0x020ee20008000800 */
[----:B------:R-:W-:-:S05]  /*11c0*/  IMAD.MOV.U32 R3, RZ, RZ, 0x3f000000 ;  /* 0x3f000000ff037424 */ /* 0x000fca00078e00ff */
[----:B---3--:R-:W-:-:S05]  /*11d0*/  LOP3.LUT R2, R2, 0xff000000, R3, 0xb8, !PT ;  /* 0xff00000002027812 */ /* 0x008fca00078eb803 */
[----:B------:R3:W-:Y:S01]  /*11e0*/  STS [UR12+0x34], R2 ;  /* 0x00003402ff007988 */ /* 0x0007e2000800080c */
[----:B------:R-:W-:Y:S05]  /*11f0*/  @P3 BRA `(.L_x_41) ;  /* 0x00000000001c3947 */ /* 0x000fea0003800000 */
[----:B---3--:R-:W3:Y:S01]  /*1200*/  LDS R2, [UR12+0x38] ;  /* 0x0000380cff027984 */ /* 0x008ee20008000800 */
[----:B------:R-:W-:-:S05]  /*1210*/  IMAD.MOV.U32 R3, RZ, RZ, 0x3f ;  /* 0x0000003fff037424 */ /* 0x000fca00078e00ff */
[----:B---3--:R-:W-:-:S05]  /*1220*/  LOP3.LUT R2, R2, 0xff, R3, 0xb8, !PT ;  /* 0x000000ff02027812 */ /* 0x008fca00078eb803 */
[----:B------:R3:W-:Y:S02]  /*1230*/  STS [UR12+0x38], R2 ;  /* 0x00003802ff007988 */ /* 0x0007e4000800080c */
.L_x_40:
[----:B------:R-:W-:Y:S05]  /*1240*/  @P3 BREAK.RELIABLE B2 ;  /* 0x0000000000023942 */ /* 0x000fea0003800100 */
[----:B------:R-:W-:Y:S05]  /*1250*/  @P3 BRA `(.L_x_42) ;  /* 0x00000000000c3947 */ /* 0x000fea0003800000 */
[----:B------:R2:W-:Y:S02]  /*1260*/  STS [UR12+0x20], R5 ;  /* 0x00002005ff007988 */ /* 0x0005e4000800080c */
.L_x_41:
[----:B------:R-:W-:Y:S05]  /*1270*/  BSYNC.RELIABLE B2 ;  /* 0x0000000000027941 */ /* 0x000fea0003800100 */
.L_x_39:
[----:B------:R2:W-:Y:S02]  /*1280*/  @!P3 STS [UR12+0x24], R4 ;  /* 0x00002404ff00b988 */ /* 0x0005e4000800080c */
.L_x_42:
[----:B------:R-:W-:Y:S05]  /*1290*/  BSYNC.RECONVERGENT B3 ;  /* 0x0000000000037941 */ /* 0x000fea0003800200 */
.L_x_38:
[----:B------:R-:W-:Y:S05]  /*12a0*/  WARPSYNC.ALL ;  /* 0x0000000000007948 */ /* 0x000fea0003800000 */
[----:B------:R-:W-:Y:S01]  /*12b0*/  NOP ;  /* 0x0000000000007918 */ /* 0x000fe20000000000 */
[----:B------:R-:W-:Y:S04]  /*12c0*/  BSSY.RECONVERGENT B3, `(.L_x_43) ;  /* 0x000000e000037945 */ /* 0x000fe80003800200 */
[----:B------:R-:W-:Y:S05]  /*12d0*/  @P3 BRA `(.L_x_44) ;  /* 0x0000000000303947 */ /* 0x000fea0003800000 */
[----:B------:R-:W2:Y:S02]  /*12e0*/  LDS R3, [UR12+0x34] ;  /* 0x0000340cff037984 */ /* 0x000ea40008000800 */
[----:B--2---:R-:W2:Y:S02]  /*12f0*/  LDC.64 R4, c[0x0][0x3b8] ;  /* 0x0000ee00ff047b82 */ /* 0x004ea40000000a00 */
[----:B---3-5:R-:W3:Y:S01]  /*1300*/  LDS R2, [UR12+0x1c] ;  /* 0x00001c0cff027984 */ /* 0x028ee20008000800 */
[C---:B--2---:R-:W-:Y:S01]  /*1310*/  SHF.L.U64.HI R5, R4.reuse, 0x1, R5 ;  /* 0x0000000104057819 */ /* 0x044fe20000010205 */
[----:B------:R-:W-:-:S03]  /*1320*/  IMAD.SHL.U32 R4, R4, 0x2, RZ ;  /* 0x0000000204047824 */ /* 0x000fc600078e00ff */
[--C-:B------:R-:W-:Y:S02]  /*1330*/  SHF.R.U32.HI R7, RZ, 0x4, R5.reuse ;  /* 0x00000004ff077819 */ /* 0x100fe40000011605 */
[----:B------:R-:W-:-:S05]  /*1340*/  SHF.R.U64 R4, R4, 0x4, R5 ;  /* 0x0000000404047819 */ /* 0x000fca0000001205 */
[----:B------:R2:W-:Y:S01]  /*1350*/  STS [UR12+0xc], R4 ;  /* 0x00000c04ff007988 */ /* 0x0005e2000800080c */
[----:B------:R-:W-:Y:S02]  /*1360*/  LOP3.LUT R3, R3, 0x7, RZ, 0xb8, !PT ;  /* 0x0000000703037812 */ /* 0x000fe400078eb8ff */
[----:B---3--:R-:W-:-:S03]  /*1370*/  LOP3.LUT R2, R2, 0xf, R7, 0xb8, !PT ;  /* 0x0000000f02027812 */ /* 0x008fc600078eb807 */
[----:B------:R2:W-:Y:S04]  /*1380*/  STS [UR12+0x34], R3 ;  /* 0x00003403ff007988 */ /* 0x0005e8000800080c */
[----:B------:R2:W-:Y:S02]  /*1390*/  STS [UR12+0x1c], R2 ;  /* 0x00001c02ff007988 */ /* 0x0005e4000800080c */
.L_x_44:
[----:B------:R-:W-:Y:S05]  /*13a0*/  BSYNC.RECONVERGENT B3 ;  /* 0x0000000000037941 */ /* 0x000fea0003800200 */
.L_x_43:
[----:B------:R-:W-:Y:S04]  /*13b0*/  BSSY.RECONVERGENT B4, `(.L_x_45) ;  /* 0x000001a000047945 */ /* 0x000fe80003800200 */
[----:B------:R-:W-:Y:S04]  /*13c0*/  BSSY.RELIABLE B3, `(.L_x_46) ;  /* 0x0000015000037945 */ /* 0x000fe80003800100 */
[----:B------:R-:W-:Y:S05]  /*13d0*/  @P3 BRA `(.L_x_47) ;  /* 0x0000000000203947 */ /* 0x000fea0003800000 */
[----:B--23-5:R-:W2:Y:S02]  /*13e0*/  LDS R2, [UR12+0x34] ;  /* 0x0000340cff027984 */ /* 0x02cea40008000800 */
[----:B--2---:R-:W-:-:S05]  /*13f0*/  LOP3.LUT R2, R2, 0x38, RZ, 0xb8, !PT ;  /* 0x0000003802027812 */ /* 0x004fca00078eb8ff */
[----:B------:R2:W-:Y:S01]  /*1400*/  STS [UR12+0x34], R2 ;  /* 0x00003402ff007988 */ /* 0x0005e2000800080c */
[----:B------:R-:W-:Y:S05]  /*1410*/  @P3 BRA `(.L_x_48) ;  /* 0x0000000000203947 */ /* 0x000fea0003800000 */
[----:B--2---:R-:W2:Y:S01]  /*1420*/  LDS R2, [UR12+0x8] ;  /* 0x0000080cff027984 */ /* 0x004ea20008000800 */
[----:B------:R-:W-:-:S05]  /*1430*/  IMAD.MOV.U32 R3, RZ, RZ, 0x780 ;  /* 0x00000780ff037424 */ /* 0x000fca00078e00ff */
[----:B--2---:R-:W-:-:S05]  /*1440*/  LOP3.LUT R2, R2, 0x500, R3, 0xd8, !PT ;  /* 0x0000050002027812 */ /* 0x004fca00078ed803 */
[----:B------:R2:W-:Y:S02]  /*1450*/  STS [UR12+0x8], R2 ;  /* 0x00000802ff007988 */ /* 0x0005e4000800080c */
.L_x_47:
[----:B------:R-:W-:Y:S05]  /*1460*/  @P3 BRA `(.L_x_49) ;  /* 0x0000000000283947 */ /* 0x000fea0003800000 */
[----:B--23-5:R-:W2:Y:S02]  /*1470*/  LDS R2, [UR12+0x8] ;  /* 0x0000080cff027984 */ /* 0x02cea40008000800 */
[----:B--2---:R-:W-:-:S05]  /*1480*/  LOP3.LUT R2, R2, 0x1800, RZ, 0xb8, !PT ;  /* 0x0000180002027812 */ /* 0x004fca00078eb8ff */
[----:B------:R3:W-:Y:S02]  /*1490*/  STS [UR12+0x8], R2 ;  /* 0x00000802ff007988 */ /* 0x0007e4000800080c */
.L_x_48:
[----:B------:R-:W-:Y:S05]  /*14a0*/  @P3 BREAK.RELIABLE B3 ;  /* 0x0000000000033942 */ /* 0x000fea0003800100 */
[----:B------:R-:W-:Y:S05]  /*14b0*/  @P3 BRA `(.L_x_50) ;  /* 0x0000000000243947 */ /* 0x000fea0003800000 */
[----:B--23--:R-:W2:Y:S01]  /*14c0*/  LDS R2, [UR12+0x8] ;  /* 0x0000080cff027984 */ /* 0x00cea20008000800 */
[----:B------:R-:W-:-:S05]  /*14d0*/  IMAD.MOV.U32 R3, RZ, RZ, 0x6000 ;  /* 0x00006000ff037424 */ /* 0x000fca00078e00ff */
[----:B--2---:R-:W-:-:S04]  /*14e0*/  LOP3.LUT R2, R2, 0x6000, R3, 0xd8, !PT ;  /* 0x0000600002027812 */ /* 0x004fc800078ed803 */
[----:B------:R-:W-:-:S05]  /*14f0*/  LOP3.LUT R2, R2, 0x400000, RZ, 0xb8, !PT ;  /* 0x0040000002027812 */ /* 0x000fca00078eb8ff */
[----:B------:R2:W-:Y:S02]  /*1500*/  STS [UR12+0x8], R2 ;  /* 0x00000802ff007988 */ /* 0x0005e4000800080c */
.L_x_49:
[----:B------:R-:W-:Y:S05]  /*1510*/  BSYNC.RELIABLE B3 ;  /* 0x0000000000037941 */ /* 0x000fea0003800100 */
.L_x_46:
[----:B--23-5:R-:W2:Y:S02]  /*1520*/  @!P3 LDS R2, [UR12+0x8] ;  /* 0x0000080cff02b984 */ /* 0x02cea40008000800 */
[----:B--2---:R-:W-:-:S05]  /*1530*/  @!P3 LOP3.LUT R2, R2, 0x8000, RZ, 0xb8, !PT ;  /* 0x000080000202b812 */ /* 0x004fca00078eb8ff */
[----:B------:R5:W-:Y:S02]  /*1540*/  @!P3 STS [UR12+0x8], R2 ;  /* 0x00000802ff00b988 */ /* 0x000be4000800080c */
.L_x_50:
[----:B------:R-:W-:Y:S05]  /*1550*/  BSYNC.RECONVERGENT B4 ;  /* 0x0000000000047941 */ /* 0x000fea0003800200 */
.L_x_45:
[----:B------:R-:W-:Y:S05]  /*1560*/  WARPSYNC.ALL ;  /* 0x0000000000007948 */ /* 0x000fea0003800000 */
[----:B------:R-:W-:Y:S01]  /*1570*/  NOP ;  /* 0x0000000000007918 */ /* 0x000fe20000000000 */
[----:B------:R-:W-:-:S04]  /*1580*/  UIADD3 UR4, UPT, UPT, UR4, 0x100, URZ ;  /* 0x0000010004047890 */ /* 0x000fc8000fffe0ff */
[----:B------:R-:W-:-:S04]  /*1590*/  UIADD3 UR14, UP0, UPT, UR4, UR14, URZ ;  /* 0x0000000e040e7290 */ /* 0x000fc8000ff1e0ff */
[----:B------:R-:W-:Y:S01]  /*15a0*/  ULEA.HI.X.SX32 UR15, UR4, UR15, 0x1, UP0 ;  /* 0x0000000f040f7291 */ /* 0x000fe200080f0eff */
[----:B------:R-:W-:Y:S11]  /*15b0*/  @P0 BRA `(.L_x_51) ;  /* 0x0000000000300947 */ /* 0x000ff60003800000 */
[----:B--23-5:R-:W2:Y:S01]  /*15c0*/  S2R R2, SR_LANEID ;  /* 0x0000000000027919 */ /* 0x02cea20000000000 */
[----:B------:R-:W-:Y:S05]  /*15d0*/  WARPSYNC.ALL ;  /* 0x0000000000007948 */ /* 0x000fea0003800000 */
[----:B------:R-:W-:Y:S01]  /*15e0*/  NOP ;  /* 0x0000000000007918 */ /* 0x000fe20000000000 */
[----:B--2---:R-:W-:-:S05]  /*15f0*/  IMAD.SHL.U32 R4, R2, 0x4, RZ ;  /* 0x0000000402047824 */ /* 0x004fca00078e00ff */
[----:B------:R-:W2:Y:S01]  /*1600*/  LDS R5, [R4+UR12] ;  /* 0x0000000c04057984 */ /* 0x000ea20008000800 */
[----:B------:R-:W-:-:S05]  /*1610*/  IADD3 R2, P1, PT, R4, UR14, RZ ;  /* 0x0000000e04027c10 */ /* 0x000fca000ff3e0ff */
[----:B------:R-:W-:-:S05]  /*1620*/  IMAD.X R3, RZ, RZ, UR15, P1 ;  /* 0x0000000fff037e24 */ /* 0x000fca00088e06ff */
[----:B--2---:R2:W3:Y:S01]  /*1630*/  ATOMG.E.EXCH.STRONG.GPU PT, RZ, [R2], R5 ;  /* 0x0000000502ff73a8 */ /* 0x0044e200041ee100 */
[----:B------:R-:W-:-:S04]  /*1640*/  DEPBAR {5,4,3,2,1,0} ;  /* 0x0000003f0000791a */ /* 0x000fc80000000000 */
[----:B------:R-:W5:Y:S02]  /*1650*/  CCTL.E.C.LDCU.IV.DEEP [UR14] ;  /* 0x000000000e007540 */ /* 0x000f640009c08000 */
[----:B-----5:R2:W-:Y:S01]  /*1660*/  UTMACCTL.IV [UR14] ;  /* 0x000000000e0079b9 */ /* 0x0205e20008000000 */
[----:B------:R-:W-:Y:S01]  /*1670*/  NOP ;  /* 0x0000000000007918 */ /* 0x000fe20000000000 */
.L_x_51:
[----:B------:R-:W-:Y:S05]  /*1680*/  @P0 BRA `(.L_x_52) ;  /* 0x00000000000c0947 */ /* 0x000fea0003800000 */
[----:B------:R0:W-:Y:S01]  /*1690*/  UTMACMDFLUSH ;  /* 0x00000000000079b7 */ /* 0x0001e20000000000 */
[----:B------:R-:W-:Y:S05]  /*16a0*/  @P0 BRA `(.L_x_52) ;  /* 0x0000000000040947 */ /* 0x000fea0003800000 */
[----:B------:R-:W-:-:S04]  /*16b0*/  DEPBAR.LE SB0, 0x0 ;  /* 0x000080000000791a */ /* 0x000fc80000000000 */
.L_x_52:
[----:B------:R-:W-:Y:S05]  /*16c0*/  WARPSYNC.ALL ;  /* 0x0000000000007948 */ /* 0x000fea0003800000 */
[----:B------:R-:W-:Y:S01]  /*16d0*/  NOP ;  /* 0x0000000000007918 */ /* 0x000fe20000000000 */
[----:B---3--:R-:W-:Y:S01]  /*16e0*/  BAR.SYNC.DEFER_BLOCKING 0x0 ;  /* 0x0000000000007b1d */ /* 0x008fe20000010000 */
[----:B--2--5:R-:W-:Y:S01]  /*16f0*/  SHF.R.U32.HI R2, RZ, 0x5, R0 ;  /* 0x00000005ff027819 */ /* 0x024fe20000011600 */
[----:B------:R-:W-:Y:S01]  /*1700*/  UIADD3 UR10, UPT, UPT, UR12, 0xa010, URZ ;  /* 0x0000a0100c0a7890 */ /* 0x000fe2000fffe0ff */
[----:B------:R-:W-:Y:S01]  /*1710*/  ISETP.GE.AND P0, PT, R10, 0x1, PT ;  /* 0x000000010a00780c */ /* 0x000fe20003f06270 */
[----:B------:R-:W-:Y:S01]  /*1720*/  USHF.L.U32 UR11, UR7, 0x6, URZ ;  /* 0x00000006070b7899 */ /* 0x000fe200080006ff */
[----:B------:R-:W-:Y:S01]  /*1730*/  R2UR UR13, R2 ;  /* 0x00000000020d72ca */ /* 0x000fe200000e0000 */
[----:B------:R-:W-:Y:S01]  /*1740*/  VOTEU.ALL UP0, P3 ;  /* 0x0000000000ff7886 */ /* 0x000fe20001800000 */
[----:B------:R-:W-:Y:S01]  /*1750*/  UMOV UR4, 0x1 ;  /* 0x0000000100047882 */ /* 0x000fe20000000000 */
[----:B------:R-:W-:Y:S01]  /*1760*/  VOTEU.ALL UP1, P3 ;  /* 0x0000000000ff7886 */ /* 0x000fe20001820000 */
[----:B------:R-:W-:Y:S01]  /*1770*/  USHF.L.U32 UR16, UR16, 0x8, URZ ;  /* 0x0000000810107899 */ /* 0x000fe200080006ff */
[----:B------:R-:W-:Y:S01]  /*1780*/  BSSY.RECONVERGENT B4, `(.L_x_53) ;  /* 0x0000018000047945 */ /* 0x000fe20003800200 */
[----:B------:R-:W-:-:S04]  /*1790*/  @!UP0 UIADD3 UR8, UPT, UPT, -UR4, 0x100000, URZ ;  /* 0x0010000004088890 */ /* 0x000fc8000fffe1ff */
[----:B------:R-:W-:Y:S02]  /*17a0*/  @!UP0 USHF.L.U32 UR9, UR8, 0xb, URZ ;  /* 0x0000000b08098899 */ /* 0x000fe400080006ff */
[----:B------:R-:W-:Y:S02]  /*17b0*/  @!UP0 USHF.L.U32 UR8, UR8, 0x1, URZ ;  /* 0x0000000108088899 */ /* 0x000fe400080006ff */
[----:B------:R-:W-:-:S04]  /*17c0*/  @!UP0 UIADD3 UR4, UPT, UPT, -UR4, 0x100000, URZ ;  /* 0x0010000004048890 */ /* 0x000fc8000fffe1ff */
[----:B------:R-:W-:Y:S02]  /*17d0*/  @!UP0 USHF.L.U32 UR5, UR4, 0xb, URZ ;  /* 0x0000000b04058899 */ /* 0x000fe400080006ff */
[----:B------:R-:W-:Y:S01]  /*17e0*/  @!UP0 USHF.L.U32 UR4, UR4, 0x1, URZ ;  /* 0x0000000104048899 */ /* 0x000fe200080006ff */
[----:B------:R-:W-:Y:S01]  /*17f0*/  VOTEU.ALL UP0, P3 ;  /* 0x0000000000ff7886 */ /* 0x000fe20001800000 */
[----:B------:R-:W2:Y:S04]  /*1800*/  FENCE.VIEW.ASYNC.S ;  /* 0x00000000000073c6 */ /* 0x000ea80000000000 */
[----:B--2---:R2:W3:Y:S06]  /*1810*/  @!UP0 SYNCS.EXCH.64 URZ, [UR12+0xa000], UR8 ;  /* 0x00a000080cff85b2 */ /* 0x0044ec0008000100 */
[----:B------:R2:W3:Y:S02]  /*1820*/  @!UP1 SYNCS.EXCH.64 URZ, [UR12+0xa010], UR4 ;  /* 0x00a010040cff95b2 */ /* 0x0004e40008000100 */
[----:B---3--:R-:W-:Y:S06]  /*1830*/  BAR.SYNC.DEFER_BLOCKING 0x0 ;  /* 0x0000000000007b1d */ /* 0x008fec0000010000 */
[----:B------:R-:W-:Y:S05]  /*1840*/  @P3 BRA `(.L_x_54) ;  /* 0x00000000002c3947 */ /* 0x000fea0003800000 */
[----:B--2---:R-:W-:Y:S02]  /*1850*/  UMOV UR4, 0x1 ;  /* 0x0000000100047882 */ /* 0x004fe40000000000 */
[----:B------:R-:W-:-:S04]  /*1860*/  UIADD3 UR8, UPT, UPT, -UR4, 0x100000, URZ ;  /* 0x0010000004087890 */ /* 0x000fc8000fffe1ff */
[----:B------:R-:W-:Y:S02]  /*1870*/  USHF.L.U32 UR9, UR8, 0xb, URZ ;  /* 0x0000000b08097899 */ /* 0x000fe400080006ff */
[----:B------:R-:W-:Y:S02]  /*1880*/  USHF.L.U32 UR8, UR8, 0x1, URZ ;  /* 0x0000000108087899 */ /* 0x000fe400080006ff */
[----:B------:R-:W-:-:S04]  /*1890*/  UIADD3 UR4, UPT, UPT, -UR4, 0x100000, URZ ;  /* 0x0010000004047890 */ /* 0x000fc8000fffe1ff */
[----:B------:R-:W-:Y:S02]  /*18a0*/  USHF.L.U32 UR5, UR4, 0xb, URZ ;  /* 0x0000000b04057899 */ /* 0x000fe400080006ff */
[----:B------:R-:W-:Y:S01]  /*18b0*/  USHF.L.U32 UR4, UR4, 0x1, URZ ;  /* 0x0000000104047899 */ /* 0x000fe200080006ff */
[----:B------:R-:W2:Y:S03]  /*18c0*/  FENCE.VIEW.ASYNC.S ;  /* 0x00000000000073c6 */ /* 0x000ea60000000000 */
[----:B--2---:R3:W5:Y:S08]  /*18d0*/  SYNCS.EXCH.64 URZ, [UR12+0xa008], UR8 ;  /* 0x00a008080cff75b2 */ /* 0x0047700008000100 */
[----:B------:R3:W2:Y:S02]  /*18e0*/  SYNCS.EXCH.64 URZ, [UR12+0xa018], UR4 ;  /* 0x00a018040cff75b2 */ /* 0x0006a40008000100 */
[----:B---3--:R-:W-:Y:S01]  /*18f0*/  NOP ;  /* 0x0000000000007918 */ /* 0x008fe20000000000 */
.L_x_54:
[----:B--2---:R-:W-:Y:S05]  /*1900*/  BSYNC.RECONVERGENT B4 ;  /* 0x0000000000047941 */ /* 0x004fea0003800200 */
.L_x_53:
[----:B------:R-:W-:Y:S05]  /*1910*/  @!P0 BRA `(.L_x_55) ;  /* 0x0000000800388947 */ /* 0x000fea0003800000 */
[----:B-----5:R-:W-:Y:S01]  /*1920*/  BAR.SYNC.DEFER_BLOCKING 0x0 ;  /* 0x0000000000007b1d */ /* 0x020fe20000010000 */
[----:B------:R-:W-:Y:S01]  /*1930*/  ELECT P1, URZ, PT ;  /* 0x0000000000ff782f */ /* 0x000fe20003820000 */
[----:B------:R-:W-:Y:S01]  /*1940*/  @!P3 IMAD.MOV.U32 R2, RZ, RZ, 0x5000 ;  /* 0x00005000ff02b424 */ /* 0x000fe200078e00ff */
[----:B------:R-:W-:Y:S02]  /*1950*/  ULOP3.LUT UR6, UR13, 0x3, URZ, 0xc0, !UPT ;  /* 0x000000030d067892 */ /* 0x000fe4000f8ec0ff */
[----:B------:R-:W-:Y:S01]  /*1960*/  ISETP.LT.U32.AND P1, PT, R68, 0x20, P1 ;  /* 0x000000204400780c */ /* 0x000fe20000f21070 */
[----:B------:R-:W-:Y:S02]  /*1970*/  UIADD3 UR4, UPT, UPT, UR12, 0x8000, URZ ;  /* 0x000080000c047890 */ /* 0x000fe4000fffe0ff */
[----:B------:R-:W-:Y:S02]  /*1980*/  ULEA UR28, UR6, UR12, 0xc ;  /* 0x0000000c061c7291 */ /* 0x000fe4000f8e60ff */
[----:B------:R-:W-:Y:S01]  /*1990*/  ULEA UR30, UR6, UR16, 0x6 ;  /* 0x00000010061e7291 */ /* 0x000fe2000f8e30ff */
[----:B------:R-:W-:Y:S01]  /*19a0*/  UMOV UR7, UR11 ;  /* 0x0000000b00077c82 */ /* 0x000fe20008000000 */
[----:B------:R-:W-:-:S04]  /*19b0*/  ELECT P0, URZ, PT ;  /* 0x0000000000ff782f */ /* 0x000fc80003800000 */
[----:B------:R-:W-:Y:S02]  /*19c0*/  ISETP.LT.U32.AND P0, PT, R68, 0x80, P0 ;  /* 0x000000804400780c */ /* 0x000fe40000701070 */
[----:B------:R-:W-:Y:S01]  /*19d0*/  VOTEU.ANY UP0, P1 ;  /* 0x0000000000ff7886 */ /* 0x000fe20000800100 */
[----:B------:R-:W-:-:S04]  /*19e0*/  VOTEU.ANY UP2, P1 ;  /* 0x0000000000ff7886 */ /* 0x000fc80000840100 */
[----:B------:R-:W-:Y:S02]  /*19f0*/  @UP0 UIADD3 UR5, UPT, UPT, UR12, 0xa000, URZ ;  /* 0x0000a0000c050890 */ /* 0x000fe4000fffe0ff */
[----:B------:R2:W-:Y:S01]  /*1a00*/  @!P3 SYNCS.ARRIVE.TRANS64 RZ, [UR12+0xa000], R2 ;  /* 0x00a00002ffffb9a7 */ /* 0x0005e2000800000c */
[----:B------:R-:W-:Y:S01]  /*1a10*/  @UP0 UMOV UR6, URZ ;  /* 0x000000ff00060c82 */ /* 0x000fe20008000000 */
[----:B------:R-:W-:Y:S01]  /*1a20*/  BAR.SYNC.DEFER_BLOCKING 0x0 ;  /* 0x0000000000007b1d */ /* 0x000fe20000010000 */
[----:B------:R-:W-:-:S05]  /*1a30*/  UISETP.NE.U32.AND UP0, UPT, UR13, URZ, UPT ;  /* 0x000000ff0d00728c */ /* 0x000fca000bf05070 */
[----:B------:R-:W-:Y:S01]  /*1a40*/  VOTEU.ANY UP1, P0 ;  /* 0x0000000000ff7886 */ /* 0x000fe20000020100 */
[----:B------:R-:W-:-:S04]  /*1a50*/  VOTEU.ANY UP3, P0 ;  /* 0x0000000000ff7886 */ /* 0x000fc80000060100 */
[----:B------:R-:W-:Y:S01]  /*1a60*/  @UP1 UIADD3 UR29, UPT, UPT, UR12, 0xa000, URZ ;  /* 0x0000a0000c1d1890 */ /* 0x000fe2000fffe0ff */
[----:B------:R-:W-:Y:S01]  /*1a70*/  @UP1 UMOV UR31, URZ ;  /* 0x000000ff001f1c82 */ /* 0x000fe20008000000 */
[----:B------:R2:W-:Y:S01]  /*1a80*/  @UP2 UTMALDG.2D [UR4], [UR20] ;  /* 0x00000004140025b4 */ /* 0x0005e20008008000 */
[----:B------:R3:W-:Y:S06]  /*1a90*/  MEMBAR.ALL.CTA ;  /* 0x0000000000007992 */ /* 0x0007ec0000008000 */
[----:B---3--:R-:W3:Y:S02]  /*1aa0*/  FENCE.VIEW.ASYNC.S ;  /* 0x00000000000073c6 */ /* 0x008ee40000000000 */
[----:B---3--:R-:W-:Y:S06]  /*1ab0*/  BAR.SYNC.DEFER_BLOCKING 0x0 ;  /* 0x0000000000007b1d */ /* 0x008fec0000010000 */
[----:B------:R2:W-:Y:S02]  /*1ac0*/  @UP3 UTMALDG.2D [UR28], [UR22] ;  /* 0x0000001c160035b4 */ /* 0x0005e40008008000 */
[----:B------:R-:W-:Y:S06]  /*1ad0*/  BAR.SYNC.DEFER_BLOCKING 0x0 ;  /* 0x0000000000007b1d */ /* 0x000fec0000010000 */
[----:B------:R-:W3:Y:S02]  /*1ae0*/  SYNCS.PHASECHK.TRANS64.TRYWAIT P0, [UR12+0xa000], RZ ;  /* 0x00a000ffff0075a7 */ /* 0x000ee4000800110c */
[----:B--23--:R-:W-:Y:S05]  /*1af0*/  @!P0 BRA `(.L_x_56) ;  /* 0x0000000c00d88947 */ /* 0x00cfea0003800000 */
.L_x_70:
[----:B------:R-:W-:Y:S05]  /*1b00*/  BRA.U UP0, `(.L_x_57) ;  /* 0x0000000100587547 */ /* 0x000fea000b800000 */
[----:B------:R-:W-:Y:S02]  /*1b10*/  USHF.R.U32.HI UR6, URZ, 0x4, UR12 ;  /* 0x00000004ff067899 */ /* 0x000fe4000801160c */
[----:B------:R-:W-:Y:S02]  /*1b20*/  USHF.R.U32.HI UR4, URZ, 0x4, UR4 ;  /* 0x00000004ff047899 */ /* 0x000fe40008011604 */
[----:B------:R-:W-:Y:S02]  /*1b30*/  USGXT.U32 UR6, UR6, 0xe ;  /* 0x0000000e0606789a */ /* 0x000fe40008000000 */
[----:B------:R-:W-:Y:S01]  /*1b40*/  USGXT.U32 UR4, UR4, 0xe ;  /* 0x0000000e0404789a */ /* 0x000fe20008000000 */
[----:B------:R-:W-:Y:S01]  /*1b50*/  UMOV UR18, 0x1000080 ;  /* 0x0100008000127882 */ /* 0x000fe20000000000 */
[----:B------:R-:W-:Y:S01]  /*1b60*/  UMOV UR19, 0x40004040 ;  /* 0x4000404000137882 */ /* 0x000fe20000000000 */
[----:B------:R-:W-:Y:S01]  /*1b70*/  UMOV UR7, URZ ;  /* 0x000000ff00077c82 */ /* 0x000fe20008000000 */
[----:B------:R-:W-:Y:S01]  /*1b80*/  UMOV UR8, 0xfffffffe ;  /* 0xfffffffe00087882 */ /* 0x000fe20000000000 */
[----:B------:R-:W-:Y:S01]  /*1b90*/  UMOV UR9, 0x7fffbfdf ;  /* 0x7fffbfdf00097882 */ /* 0x000fe20000000000 */
[----:B------:R-:W-:Y:S01]  /*1ba0*/  UMOV UR5, URZ ;  /* 0x000000ff00057c82 */ /* 0x000fe20008000000 */
[----:B------:R-:W-:-:S02]  /*1bb0*/  UIADD3.64 UR18, UPT, UPT, UR6, UR18, URZ ;  /* 0x0000001206127297 */ /* 0x000fc4000fffe0ff */
[----:B------:R-:W-:Y:S02]  /*1bc0*/  ULOP3.LUT UR6, UR6, 0x1000000, URZ, 0xfc, !UPT ;  /* 0x0100000006067892 */ /* 0x000fe4000f8efcff */
[----:B------:R-:W-:Y:S01]  /*1bd0*/  UIADD3.64 UR8, UPT, UPT, UR4, -UR8, URZ ;  /* 0x8000000804087297 */ /* 0x000fe2000fffe0ff */
[----:B------:R-:W-:Y:S01]  /*1be0*/  UMOV UR26, 0x0 ;  /* 0x00000000001a7882 */ /* 0x000fe20000000000 */
[----:B------:R-:W-:Y:S01]  /*1bf0*/  UMOV UR27, 0x4410490 ;  /* 0x04410490001b7882 */ /* 0x000fe20000000000 */
[----:B------:R-:W-:Y:S01]  /*1c00*/  UMOV UR5, 0x80004020 ;  /* 0x8000402000057882 */ /* 0x000fe20000000000 */
[----:B------:R-:W-:Y:S01]  /*1c10*/  UMOV UR7, 0x40004040 ;  /* 0x4000404000077882 */ /* 0x000fe20000000000 */
[----:B------:R-:W-:Y:S01]  /*1c20*/  UMOV UR28, 0x0 ;  /* 0x00000000001c7882 */ /* 0x000fe20000000000 */
[----:B------:R-:W-:Y:S01]  /*1c30*/  UMOV UR29, 0x4410490 ;  /* 0x04410490001d7882 */ /* 0x000fe20000000000 */
[----:B------:R2:W-:Y:S02]  /*1c40*/  UTCHMMA gdesc[UR4], gdesc[UR6], tmem[UR24], tmem[UR26], idesc[UR27], !UPT ;  /* 0x00ff1a06040075ea */ /* 0x0005e4000f800018 */
[----:B------:R2:W-:Y:S01]  /*1c50*/  UTCHMMA gdesc[UR8], gdesc[UR18], tmem[UR24], tmem[UR28], idesc[UR29], UPT ;  /* 0x00ff1c12080075ea */ /* 0x0005e2000b800018 */
[----:B------:R-:W-:-:S02]  /*1c60*/  NOP ;  /* 0x0000000000007918 */ /* 0x000fc40000000000 */
.L_x_57:
[----:B------:R-:W-:Y:S01]  /*1c70*/  ELECT P0, URZ, PT ;  /* 0x0000000000ff782f */ /* 0x000fe20003800000 */
[----:B--2---:R-:W-:Y:S01]  /*1c80*/  UMOV UR4, UR10 ;  /* 0x0000000a00047c82 */ /* 0x004fe20008000000 */
[----:B------:R-:W-:Y:S02]  /*1c90*/  UMOV UR5, URZ ;  /* 0x000000ff00057c82 */ /* 0x000fe40008000000 */
[----:B------:R-:W-:-:S13]  /*1ca0*/  ISETP.LT.U32.AND P0, PT, R68, 0x20, P0 ;  /* 0x000000204400780c */ /* 0x000fda0000701070 */
[----:B------:R-:W-:Y:S01]  /*1cb0*/  VOTEU.ANY UP0, P0 ;  /* 0x0000000000ff7886 */ /* 0x000fe20000000100 */
[----:B------:R-:W-:Y:S01]  /*1cc0*/  VOTEU.ANY UP1, P0 ;  /* 0x0000000000ff7886 */ /* 0x000fe20000020100 */
[----:B------:R-:W-:-:S03]  /*1cd0*/  ISETP.GE.U32.AND P0, PT, R10, 0x21, PT ;  /* 0x000000210a00780c */ /* 0x000fc60003f06070 */
[----:B------:R-:W-:Y:S02]  /*1ce0*/  @UP0 UMOV UR4, UR4 ;  /* 0x0000000400040c82 */ /* 0x000fe40008000000 */
[----:B------:R2:W-:Y:S01]  /*1cf0*/  @UP1 UTCBAR [UR4], URZ ;  /* 0x000000ff040013e9 */ /* 0x0005e200080000ff */
[----:B------:R-:W-:Y:S06]  /*1d00*/  BAR.SYNC.DEFER_BLOCKING 0x0 ;  /* 0x0000000000007b1d */ /* 0x000fec0000010000 */
[----:B------:R-:W3:Y:S02]  /*1d10*/  SYNCS.PHASECHK.TRANS64.TRYWAIT P1, [UR12+0xa010], RZ ;  /* 0x00a010ffff0075a7 */ /* 0x000ee4000802110c */
[----:B--23--:R-:W-:Y:S05]  /*1d20*/  @!P1 BRA `(.L_x_58) ;  /* 0x0000000c00589947 */ /* 0x00cfea0003800000 */
.L_x_71:
[----:B------:R-:W-:Y:S01]  /*1d30*/  IMAD.MOV.U32 R2, RZ, RZ, RZ ;  /* 0x000000ffff027224 */ /* 0x000fe200078e00ff */
[----:B------:R-:W-:Y:S06]  /*1d40*/  @!P0 BRA `(.L_x_55) ;  /* 0x00000004002c8947 */ /* 0x000fec0003800000 */
[----:B------:R-:W2:Y:S01]  /*1d50*/  LDCU UR19, c[0x0][0x3a0] ;  /* 0x00007400ff1377ac */ /* 0x000ea20008000800 */
[----:B------:R-:W-:Y:S01]  /*1d60*/  UMOV UR17, 0x1 ;  /* 0x0000000100117882 */ /* 0x000fe20000000000 */
[----:B------:R-:W-:-:S05]  /*1d70*/  UMOV UR10, 0x20 ;  /* 0x00000020000a7882 */ /* 0x000fca0000000000 */
.L_x_62:
[----:B------:R-:W-:Y:S01]  /*1d80*/  BAR.SYNC.DEFER_BLOCKING 0x0 ;  /* 0x0000000000007b1d */ /* 0x000fe20000010000 */
[----:B------:R-:W-:Y:S01]  /*1d90*/  ULEA UR18, UR17, UR12, 0x3 ;  /* 0x0000000c11127291 */ /* 0x000fe2000f8e18ff */
[----:B------:R-:W-:Y:S01]  /*1da0*/  @!P3 IMAD.MOV.U32 R3, RZ, RZ, 0x5000 ;  /* 0x00005000ff03b424 */ /* 0x000fe200078e00ff */
[----:B------:R-:W-:Y:S01]  /*1db0*/  ELECT P1, URZ, PT ;  /* 0x0000000000ff782f */ /* 0x000fe20003820000 */
[----:B------:R-:W-:-:S03]  /*1dc0*/  ULEA UR8, UR17, UR12, 0xc ;  /* 0x0000000c11087291 */ /* 0x000fc6000f8e60ff */
[----:B------:R-:W-:Y:S02]  /*1dd0*/  ISETP.LT.U32.AND P1, PT, R68, 0x20, P1 ;  /* 0x000000204400780c */ /* 0x000fe40000f21070 */
[----:B------:R-:W-:Y:S01]  /*1de0*/  ELECT P0, URZ, PT ;  /* 0x0000000000ff782f */ /* 0x000fe20003800000 */
[----:B------:R-:W-:-:S03]  /*1df0*/  UIADD3 UR8, UPT, UPT, UR8, 0x8000, URZ ;  /* 0x0000800008087890 */ /* 0x000fc6000fffe0ff */
[----:B------:R-:W-:Y:S01]  /*1e00*/  ISETP.LT.U32.AND P0, PT, R68, 0x80, P0 ;  /* 0x000000804400780c */ /* 0x000fe20000701070 */
[----:B------:R-:W-:Y:S02]  /*1e10*/  ULEA UR4, UR17, UR12, 0xe ;  /* 0x0000000c11047291 */ /* 0x000fe4000f8e70ff */
[----:B------:R-:W-:Y:S01]  /*1e20*/  ULOP3.LUT UR5, UR13, 0x3, URZ, 0xc0, !UPT ;  /* 0x000000030d057892 */ /* 0x000fe2000f8ec0ff */
[----:B------:R-:W-:-:S03]  /*1e30*/  UMOV UR31, UR10 ;  /* 0x0000000a001f7c82 */ /* 0x000fc60008000000 */
[----:B------:R-:W-:Y:S01]  /*1e40*/  ULEA UR28, UR5, UR4, 0xc ;  /* 0x00000004051c7291 */ /* 0x000fe2000f8e60ff */
[----:B------:R-:W-:Y:S01]  /*1e50*/  VOTEU.ANY UP0, P1 ;  /* 0x0000000000ff7886 */ /* 0x000fe20000800100 */
[----:B------:R-:W-:Y:S01]  /*1e60*/  ULEA UR30, UR5, UR16, 0x6 ;  /* 0x00000010051e7291 */ /* 0x000fe2000f8e30ff */
[----:B------:R3:W-:Y:S03]  /*1e70*/  @!P3 SYNCS.ARRIVE.TRANS64 RZ, [UR18+0xa000], R3 ;  /* 0x00a00003ffffb9a7 */ /* 0x0007e60008000012 */
[----:B------:R-:W-:Y:S01]  /*1e80*/  VOTEU.ANY UP1, P0 ;  /* 0x0000000000ff7886 */ /* 0x000fe20000020100 */
[----:B------:R-:W-:Y:S01]  /*1e90*/  @UP0 UIADD3 UR9, UPT, UPT, UR18, 0xa000, URZ ;  /* 0x0000a00012090890 */ /* 0x000fe2000fffe0ff */
[----:B------:R-:W-:Y:S01]  /*1ea0*/  VOTEU.ANY UP0, P1 ;  /* 0x0000000000ff7886 */ /* 0x000fe20000800100 */
[----:B------:R-:W-:Y:S02]  /*1eb0*/  BAR.SYNC.DEFER_BLOCKING 0x0 ;  /* 0x0000000000007b1d */ /* 0x000fe40000010000 */
[----:B------:R-:W-:Y:S01]  /*1ec0*/  @UP1 UIADD3 UR29, UPT, UPT, UR18, 0xa000, URZ ;  /* 0x0000a000121d1890 */ /* 0x000fe2000fffe0ff */
[----:B---3--:R-:W-:-:S03]  /*1ed0*/  IMAD.U32 R3, R2, -0x80000000, RZ ;  /* 0x8000000002037824 */ /* 0x008fc600078e00ff */
[----:B------:R-:W-:Y:S01]  /*1ee0*/  VOTEU.ANY UP1, P0 ;  /* 0x0000000000ff7886 */ /* 0x000fe20000020100 */
[----:B------:R3:W-:Y:S01]  /*1ef0*/  @UP0 UTMALDG.2D [UR8], [UR20] ;  /* 0x00000008140005b4 */ /* 0x0007e20008008000 */
[----:B------:R-:W-:Y:S01]  /*1f00*/  UISETP.NE.U32.AND UP0, UPT, UR13, URZ, UPT ;  /* 0x000000ff0d00728c */ /* 0x000fe2000bf05070 */
[----:B------:R5:W-:Y:S06]  /*1f10*/  MEMBAR.ALL.CTA ;  /* 0x0000000000007992 */ /* 0x000bec0000008000 */
[----:B-----5:R-:W5:Y:S02]  /*1f20*/  FENCE.VIEW.ASYNC.S ;  /* 0x00000000000073c6 */ /* 0x020f640000000000 */
[----:B-----5:R-:W-:Y:S06]  /*1f30*/  BAR.SYNC.DEFER_BLOCKING 0x0 ;  /* 0x0000000000007b1d */ /* 0x020fec0000010000 */
[----:B------:R3:W-:Y:S02]  /*1f40*/  @UP1 UTMALDG.2D [UR28], [UR22] ;  /* 0x0000001c160015b4 */ /* 0x0007e40008008000 */
[----:B------:R-:W-:Y:S06]  /*1f50*/  BAR.SYNC.DEFER_BLOCKING 0x0 ;  /* 0x0000000000007b1d */ /* 0x000fec0000010000 */
[----:B------:R-:W5:Y:S02]  /*1f60*/  SYNCS.PHASECHK.TRANS64.TRYWAIT P0, [UR18+0xa000], R3 ;  /* 0x00a00003ff0075a7 */ /* 0x000f640008001112 */
[----:B---3-5:R-:W-:Y:S05]  /*1f70*/  @!P0 BRA `(.L_x_59) ;  /* 0x0000000800d08947 */ /* 0x028fea0003800000 */
.L_x_72:
[----:B------:R-:W-:Y:S05]  /*1f80*/  BRA.U UP0, `(.L_x_60) ;  /* 0x0000000100507547 */ /* 0x000fea000b800000 */
[----:B------:R-:W-:Y:S02]  /*1f90*/  USHF.R.U32.HI UR6, URZ, 0x4, UR8 ;  /* 0x00000004ff067899 */ /* 0x000fe40008011608 */
[----:B------:R-:W-:Y:S02]  /*1fa0*/  USHF.R.U32.HI UR8, URZ, 0x4, UR4 ;  /* 0x00000004ff087899 */ /* 0x000fe40008011604 */
[----:B------:R-:W-:Y:S02]  /*1fb0*/  USGXT.U32 UR6, UR6, 0xe ;  /* 0x0000000e0606789a */ /* 0x000fe40008000000 */
[----:B------:R-:W-:Y:S02]  /*1fc0*/  USGXT.U32 UR8, UR8, 0xe ;  /* 0x0000000e0808789a */ /* 0x000fe40008000000 */
[----:B------:R-:W-:Y:S02]  /*1fd0*/  UIADD3 UR26, UP0, UPT, UR6, 0x2, URZ ;  /* 0x00000002061a7890 */ /* 0x000fe4000ff1e0ff */
[----:B------:R-:W-:Y:S01]  /*1fe0*/  UIADD3 UR28, UP1, UPT, UR8, 0x1000080, URZ ;  /* 0x01000080081c7890 */ /* 0x000fe2000ff3e0ff */
[----:B------:R-:W-:Y:S01]  /*1ff0*/  UMOV UR4, URZ ;  /* 0x000000ff00047c82 */ /* 0x000fe20008000000 */
[----:B------:R-:W-:Y:S01]  /*2000*/  UMOV UR5, URZ ;  /* 0x000000ff00057c82 */ /* 0x000fe20008000000 */
[----:B------:R-:W-:-:S02]  /*2010*/  ULOP3.LUT UR8, UR8, 0x1000000, URZ, 0xfc, !UPT ;  /* 0x0100000008087892 */ /* 0x000fc4000f8efcff */
[----:B------:R-:W-:Y:S02]  /*2020*/  UIADD3.X UR27, UPT, UPT, UR4, -0x7fffbfe0, URZ, UP0, !UPT ;  /* 0x80004020041b7890 */ /* 0x000fe400087fe4ff */
[----:B------:R-:W-:Y:S01]  /*2030*/  UIADD3.X UR29, UPT, UPT, UR5, 0x40004040, URZ, UP1, !UPT ;  /* 0x40004040051d7890 */ /* 0x000fe20008ffe4ff */
[----:B------:R-:W-:Y:S01]  /*2040*/  UMOV UR30, 0x0 ;  /* 0x00000000001e7882 */ /* 0x000fe20000000000 */
[----:B------:R-:W-:Y:S01]  /*2050*/  UMOV UR31, 0x4410490 ;  /* 0x04410490001f7882 */ /* 0x000fe20000000000 */
[----:B------:R-:W-:Y:S01]  /*2060*/  UMOV UR7, 0x80004020 ;  /* 0x8000402000077882 */ /* 0x000fe20000000000 */
[----:B------:R-:W-:Y:S01]  /*2070*/  UMOV UR9, 0x40004040 ;  /* 0x4000404000097882 */ /* 0x000fe20000000000 */
[----:B------:R-:W-:Y:S01]  /*2080*/  UMOV UR4, 0x0 ;  /* 0x0000000000047882 */ /* 0x000fe20000000000 */
[----:B------:R-:W-:Y:S01]  /*2090*/  UMOV UR5, 0x4410490 ;  /* 0x0441049000057882 */ /* 0x000fe20000000000 */
[----:B------:R3:W-:Y:S02]  /*20a0*/  UTCHMMA gdesc[UR6], gdesc[UR8], tmem[UR24], tmem[UR30], idesc[UR31], UPT ;  /* 0x00ff1e08060075ea */ /* 0x0007e4000b800018 */
[----:B------:R3:W-:Y:S01]  /*20b0*/  UTCHMMA gdesc[UR26], gdesc[UR28], tmem[UR24], tmem[UR4], idesc[UR5], UPT ;  /* 0x00ff041c1a0075ea */ /* 0x0007e2000b800018 */
[----:B------:R-:W-:-:S02]  /*20c0*/  NOP ;  /* 0x0000000000007918 */ /* 0x000fc40000000000 */
.L_x_60:
[----:B------:R-:W-:Y:S01]  /*20d0*/  ELECT P0, URZ, PT ;  /* 0x0000000000ff782f */ /* 0x000fe20003800000 */
[----:B---3--:R-:W-:-:S03]  /*20e0*/  UIADD3 UR4, UPT, UPT, UR18, 0xa010, URZ ;  /* 0x0000a01012047890 */ /* 0x008fc6000fffe0ff */
[----:B------:R-:W-:Y:S01]  /*20f0*/  ISETP.LT.U32.AND P0, PT, R68, 0x20, P0 ;  /* 0x000000204400780c */ /* 0x000fe20000701070 */
[----:B------:R-:W-:-:S12]  /*2100*/  UMOV UR5, URZ ;  /* 0x000000ff00057c82 */ /* 0x000fd80008000000 */
[----:B------:R-:W-:Y:S01]  /*2110*/  VOTEU.ANY UP0, P0 ;  /* 0x0000000000ff7886 */ /* 0x000fe20000000100 */
[----:B------:R-:W-:-:S04]  /*2120*/  VOTEU.ANY UP1, P0 ;  /* 0x0000000000ff7886 */ /* 0x000fc80000020100 */
[----:B------:R-:W-:Y:S02]  /*2130*/  @UP0 UMOV UR4, UR4 ;  /* 0x0000000400040c82 */ /* 0x000fe40008000000 */
[----:B------:R3:W-:Y:S01]  /*2140*/  @UP1 UTCBAR [UR4], URZ ;  /* 0x000000ff040013e9 */ /* 0x0007e200080000ff */
[----:B------:R-:W-:Y:S06]  /*2150*/  BAR.SYNC.DEFER_BLOCKING 0x0 ;  /* 0x0000000000007b1d */ /* 0x000fec0000010000 */
[----:B------:R-:W5:Y:S02]  /*2160*/  SYNCS.PHASECHK.TRANS64.TRYWAIT P0, [UR18+0xa010], R3 ;  /* 0x00a01003ff0075a7 */ /* 0x000f640008001112 */
[----:B---3-5:R-:W-:Y:S05]  /*2170*/  @!P0 BRA `(.L_x_61) ;  /* 0x00000008005c8947 */ /* 0x028fea0003800000 */
.L_x_73:
[----:B------:R-:W-:Y:S02]  /*2180*/  UIADD3 UR17, UPT, UPT, UR17, 0x1, URZ ;  /* 0x0000000111117890 */ /* 0x000fe4000fffe0ff */
[----:B------:R-:W-:Y:S02]  /*2190*/  UIADD3 UR10, UPT, UPT, UR10, 0x20, URZ ;  /* 0x000000200a0a7890 */ /* 0x000fe4000fffe0ff */
[----:B------:R-:W-:-:S04]  /*21a0*/  UISETP.NE.U32.AND UP0, UPT, UR17, 0x2, UPT ;  /* 0x000000021100788c */ /* 0x000fc8000bf05070 */
[----:B------:R-:W-:Y:S02]  /*21b0*/  USEL UR17, UR17, URZ, UP0 ;  /* 0x000000ff11117287 */ /* 0x000fe40008000000 */
[----:B------:R-:W-:Y:S02]  /*21c0*/  USEL UR4, URZ, 0x1, UP0 ;  /* 0x00000001ff047887 */ /* 0x000fe40008000000 */
[----:B--2---:R-:W-:-:S04]  /*21d0*/  UISETP.GE.AND UP0, UPT, UR10, UR19, UPT ;  /* 0x000000130a00728c */ /* 0x004fc8000bf06270 */
[----:B------:R-:W-:-:S05]  /*21e0*/  LOP3.LUT R2, R2, UR4, RZ, 0x3c, !PT ;  /* 0x0000000402027c12 */ /* 0x000fca000f8e3cff */
[----:B------:R-:W-:Y:S05]  /*21f0*/  BRA.U !UP0, `(.L_x_62) ;  /* 0xfffffff908e07547 */ /* 0x000fea000b83ffff */
.L_x_55:
[----:B-----5:R-:W-:Y:S06]  /*2200*/  BAR.SYNC.DEFER_BLOCKING 0x0 ;  /* 0x0000000000007b1d */ /* 0x020fec0000010000 */
[----:B------:R-:W-:Y:S04]  /*2210*/  BSSY.RECONVERGENT B4, `(.L_x_63) ;  /* 0x0000004000047945 */ /* 0x000fe80003800200 */
[----:B------:R-:W-:Y:S05]  /*2220*/  @P3 BRA `(.L_x_64) ;  /* 0x0000000000083947 */ /* 0x000fea0003800000 */
[----:B------:R-:W2:Y:S02]  /*2230*/  SYNCS.CCTL.IV [UR12+0xa000] ;  /* 0x00a00000ff0079b1 */ /* 0x000ea4000800000c */
[----:B--2---:R-:W2:Y:S02]  /*2240*/  SYNCS.CCTL.IV [UR12+0xa010] ;  /* 0x00a01000ff0079b1 */ /* 0x004ea4000800000c */
.L_x_64:
[----:B------:R-:W-:Y:S05]  /*2250*/  BSYNC.RECONVERGENT B4 ;  /* 0x0000000000047941 */ /* 0x000fea0003800200 */
.L_x_63:
[----:B--2---:R-:W-:Y:S06]  /*2260*/  BAR.SYNC.DEFER_BLOCKING 0x0 ;  /* 0x0000000000007b1d */ /* 0x004fec0000010000 */
[----:B------:R-:W-:Y:S04]  /*2270*/  BSSY.RECONVERGENT B4, `(.L_x_65) ;  /* 0x0000004000047945 */ /* 0x000fe80003800200 */
[----:B------:R-:W-:Y:S05]  /*2280*/  @P3 BRA `(.L_x_66) ;  /* 0x0000000000083947 */ /* 0x000fea0003800000 */
[----:B------:R-:W2:Y:S02]  /*2290*/  SYNCS.CCTL.IV [UR12+0xa008] ;  /* 0x00a00800ff0079b1 */ /* 0x000ea4000800000c */
[----:B--2---:R-:W2:Y:S02]  /*22a0*/  SYNCS.CCTL.IV [UR12+0xa018] ;  /* 0x00a01800ff0079b1 */ /* 0x004ea4000800000c */
.L_x_66:
[----:B------:R-:W-:Y:S05]  /*22b0*/  BSYNC.RECONVERGENT B4 ;  /* 0x0000000000047941 */ /* 0x000fea0003800200 */
.L_x_65:
[----:B------:R-:W-:Y:S01]  /*22c0*/  ULOP3.LUT UR5, UR13, 0x3, URZ, 0xc0, !UPT ;  /* 0x000000030d057892 */ /* 0x000fe2000f8ec0ff */
[C---:B------:R-:W-:Y:S01]  /*22d0*/  IMAD.SHL.U32 R4, R0.reuse, 0x80, RZ ;  /* 0x0000008000047824 */ /* 0x040fe200078e00ff */
[----:B------:R-:W-:Y:S01]  /*22e0*/  USHF.L.U32 UR13, UR13, 0x5, URZ ;  /* 0x000000050d0d7899 */ /* 0x000fe200080006ff */
[C---:B------:R-:W-:Y:S01]  /*22f0*/  IMAD.SHL.U32 R2, R0.reuse, 0x40, RZ ;  /* 0x0000004000027824 */ /* 0x040fe200078e00ff */
[----:B------:R-:W-:Y:S01]  /*2300*/  ULEA UR4, UR5, UR24, 0x15 ;  /* 0x0000001805047291 */ /* 0x000fe2000f8ea8ff */
[C---:B------:R-:W-:Y:S01]  /*2310*/  IMAD.SHL.U32 R3, R0.reuse, 0x10, RZ ;  /* 0x0000001000037824 */ /* 0x040fe200078e00ff */
[----:B------:R-:W-:Y:S01]  /*2320*/  ULOP3.LUT UR13, UR13, 0x80, URZ, 0xc0, !UPT ;  /* 0x000000800d0d7892 */ /* 0x000fe2000f8ec0ff */
[----:B------:R-:W-:Y:S01]  /*2330*/  IMAD.SHL.U32 R0, R0, 0x200, RZ ;  /* 0x0000020000007824 */ /* 0x000fe200078e00ff */
[----:B------:R-:W-:Y:S02]  /*2340*/  LOP3.LUT R5, R4, 0x4780, RZ, 0xc0, !PT ;  /* 0x0000478004057812 */ /* 0x000fe400078ec0ff */
[----:B------:R-:W-:-:S02]  /*2350*/  ELECT P0, URZ, PT ;  /* 0x0000000000ff782f */ /* 0x000fc40003800000 */
[----:B------:R-:W-:Y:S01]  /*2360*/  LOP3.LUT R2, R2, 0x1800, RZ, 0xc0, !PT ;  /* 0x0000180002027812 */ /* 0x000fe200078ec0ff */
[----:B------:R-:W-:Y:S01]  /*2370*/  UIADD3 UR4, UPT, UPT, UR4, UR13, URZ ;  /* 0x0000000d04047290 */ /* 0x000fe2000fffe0ff */
[----:B------:R-:W-:Y:S01]  /*2380*/  LOP3.LUT R5, R5, 0x2000, R0, 0xf8, !PT ;  /* 0x0000200005057812 */ /* 0x000fe200078ef800 */
[----:B------:R-:W-:Y:S01]  /*2390*/  UMOV UR6, UR11 ;  /* 0x0000000b00067c82 */ /* 0x000fe20008000000 */
[----:B------:R-:W-:Y:S02]  /*23a0*/  LOP3.LUT R2, R2, 0x70, R3, 0xf8, !PT ;  /* 0x0000007002027812 */ /* 0x000fe400078ef803 */
[----:B------:R-:W-:Y:S02]  /*23b0*/  ISETP.LT.U32.AND P0, PT, R68, 0x80, P0 ;  /* 0x000000804400780c */ /* 0x000fe40000701070 */
[----:B------:R-:W-:Y:S02]  /*23c0*/  LOP3.LUT R2, R5, R2, RZ, 0xfc, !PT ;  /* 0x0000000205027212 */ /* 0x000fe400078efcff */
[----:B----4-:R-:W-:Y:S01]  /*23d0*/  LDTM.16dp32bit_t0_t15.x64 R4, tmem[UR4] ;  /* 0x00000004000479ee */ /* 0x010fe20008b00000 */
[----:B------:R-:W3:Y:S01]  /*23e0*/  LDTM.16dp32bit_t16_t31.x64 R4, tmem[UR4+0x40] ;  /* 0x00004004000479ee */ /* 0x000ee20008b20000 */
[----:B------:R-:W-:Y:S01]  /*23f0*/  NOP ;  /* 0x0000000000007918 */ /* 0x000fe20000000000 */
[C---:B------:R-:W-:Y:S01]  /*2400*/  LOP3.LUT R0, R2.reuse, 0x10, RZ, 0x3c, !PT ;  /* 0x0000001002007812 */ /* 0x040fe200078e3cff */
[----:B------:R-:W-:Y:S01]  /*2410*/  ULEA UR4, UR5, UR12, 0xd ;  /* 0x0000000c05047291 */ /* 0x000fe2000f8e68ff */
[----:B------:R-:W-:Y:S01]  /*2420*/  LOP3.LUT R3, R2, 0x20, RZ, 0x3c, !PT ;  /* 0x0000002002037812 */ /* 0x000fe200078e3cff */
[----:B------:R-:W-:-:S03]  /*2430*/  ULEA UR5, UR5, UR16, 0x6 ;  /* 0x0000001005057291 */ /* 0x000fc6000f8e30ff */
[----:B---3--:R-:W-:Y:S01]  /*2440*/  VOTEU.ANY UP1, P0 ;  /* 0x0000000000ff7886 */ /* 0x008fe20000020100 */
[----:B------:R-:W-:Y:S01]  /*2450*/  VOTEU.ANY UP0, P0 ;  /* 0x0000000000ff7886 */ /* 0x000fe20000000100 */
[----:B------:R-:W-:Y:S02]  /*2460*/  F2FP.BF16.F32.PACK_AB R4, R5, R4 ;  /* 0x000000040504723e */ /* 0x000fe400000010ff */
[----:B------:R-:W-:Y:S02]  /*2470*/  F2FP.BF16.F32.PACK_AB R5, R7, R6 ;  /* 0x000000060705723e */ /* 0x000fe400000010ff */
[----:B------:R-:W-:Y:S02]  /*2480*/  F2FP.BF16.F32.PACK_AB R12, R13, R12 ;  /* 0x0000000c0d0c723e */ /* 0x000fe400000010ff */
[----:B------:R-:W-:Y:S02]  /*2490*/  F2FP.BF16.F32.PACK_AB R6, R9, R8 ;  /* 0x000000080906723e */ /* 0x000fe400000010ff */
[----:B------:R-:W-:-:S02]  /*24a0*/  F2FP.BF16.F32.PACK_AB R7, R11, R10 ;  /* 0x0000000a0b07723e */ /* 0x000fc400000010ff */
[----:B------:R-:W-:Y:S02]  /*24b0*/  F2FP.BF16.F32.PACK_AB R13, R15, R14 ;  /* 0x0000000e0f0d723e */ /* 0x000fe400000010ff */
[----:B------:R-:W-:Y:S01]  /*24c0*/  F2FP.BF16.F32.PACK_AB R20, R21, R20 ;  /* 0x000000141514723e */ /* 0x000fe200000010ff */
[----:B--2---:R2:W-:Y:S01]  /*24d0*/  STS.128 [R2+UR12], R4 ;  /* 0x0000000402007988 */ /* 0x0045e20008000c0c */
[----:B------:R-:W-:Y:S02]  /*24e0*/  F2FP.BF16.F32.PACK_AB R14, R17, R16 ;  /* 0x00000010110e723e */ /* 0x000fe400000010ff */
[----:B------:R-:W-:Y:S02]  /*24f0*/  F2FP.BF16.F32.PACK_AB R15, R19, R18 ;  /* 0x00000012130f723e */ /* 0x000fe400000010ff */
[----:B------:R-:W-:Y:S02]  /*2500*/  F2FP.BF16.F32.PACK_AB R21, R23, R22 ;  /* 0x000000161715723e */ /* 0x000fe400000010ff */
[----:B------:R-:W-:Y:S01]  /*2510*/  F2FP.BF16.F32.PACK_AB R28, R29, R28 ;  /* 0x0000001c1d1c723e */ /* 0x000fe200000010ff */
[----:B------:R2:W-:Y:S01]  /*2520*/  STS.128 [R0+UR12], R12 ;  /* 0x0000000c00007988 */ /* 0x0005e20008000c0c */
[----:B------:R-:W-:-:S02]  /*2530*/  F2FP.BF16.F32.PACK_AB R22, R25, R24 ;  /* 0x000000181916723e */ /* 0x000fc400000010ff */
[----:B------:R-:W-:Y:S02]  /*2540*/  F2FP.BF16.F32.PACK_AB R23, R27, R26 ;  /* 0x0000001a1b17723e */ /* 0x000fe400000010ff */
[----:B------:R-:W-:Y:S02]  /*2550*/  F2FP.BF16.F32.PACK_AB R29, R31, R30 ;  /* 0x0000001e1f1d723e */ /* 0x000fe400000010ff */
[----:B------:R-:W-:Y:S01]  /*2560*/  F2FP.BF16.F32.PACK_AB R36, R37, R36 ;  /* 0x000000242524723e */ /* 0x000fe200000010ff */
[----:B------:R2:W-:Y:S01]  /*2570*/  STS.128 [R3+UR12], R20 ;  /* 0x0000001403007988 */ /* 0x0005e20008000c0c */
[----:B------:R-:W-:Y:S02]  /*2580*/  F2FP.BF16.F32.PACK_AB R30, R33, R32 ;  /* 0x00000020211e723e */ /* 0x000fe400000010ff */
[----:B------:R-:W-:Y:S02]  /*2590*/  F2FP.BF16.F32.PACK_AB R31, R35, R34 ;  /* 0x00000022231f723e */ /* 0x000fe400000010ff */
[----:B------:R-:W-:-:S02]  /*25a0*/  F2FP.BF16.F32.PACK_AB R37, R39, R38 ;  /* 0x000000262725723e */ /* 0x000fc400000010ff */
[----:B------:R-:W-:Y:S02]  /*25b0*/  F2FP.BF16.F32.PACK_AB R44, R45, R44 ;  /* 0x0000002c2d2c723e */ /* 0x000fe400000010ff */
[----:B------:R-:W-:Y:S02]  /*25c0*/  LOP3.LUT R8, R2, 0x30, RZ, 0x3c, !PT ;  /* 0x0000003002087812 */ /* 0x000fe400078e3cff */
[----:B------:R-:W-:Y:S02]  /*25d0*/  F2FP.BF16.F32.PACK_AB R38, R41, R40 ;  /* 0x000000282926723e */ /* 0x000fe400000010ff */
[----:B------:R-:W-:Y:S01]  /*25e0*/  F2FP.BF16.F32.PACK_AB R39, R43, R42 ;  /* 0x0000002a2b27723e */ /* 0x000fe200000010ff */
[----:B------:R2:W-:Y:S01]  /*25f0*/  STS.128 [R8+UR12], R28 ;  /* 0x0000001c08007988 */ /* 0x0005e20008000c0c */
[----:B------:R-:W-:Y:S02]  /*2600*/  F2FP.BF16.F32.PACK_AB R45, R47, R46 ;  /* 0x0000002e2f2d723e */ /* 0x000fe400000010ff */
[----:B------:R-:W-:-:S02]  /*2610*/  F2FP.BF16.F32.PACK_AB R52, R53, R52 ;  /* 0x000000343534723e */ /* 0x000fc400000010ff */
[C---:B------:R-:W-:Y:S02]  /*2620*/  LOP3.LUT R9, R2.reuse, 0x40, RZ, 0x3c, !PT ;  /* 0x0000004002097812 */ /* 0x040fe400078e3cff */
[----:B------:R-:W-:Y:S02]  /*2630*/  F2FP.BF16.F32.PACK_AB R46, R49, R48 ;  /* 0x00000030312e723e */ /* 0x000fe400000010ff */
[----:B------:R-:W-:Y:S01]  /*2640*/  F2FP.BF16.F32.PACK_AB R47, R51, R50 ;  /* 0x00000032332f723e */ /* 0x000fe200000010ff */
[----:B------:R2:W-:Y:S01]  /*2650*/  STS.128 [R9+UR12], R36 ;  /* 0x0000002409007988 */ /* 0x0005e20008000c0c */
[----:B------:R-:W-:Y:S02]  /*2660*/  F2FP.BF16.F32.PACK_AB R53, R55, R54 ;  /* 0x000000363735723e */ /* 0x000fe400000010ff */
[----:B------:R-:W-:Y:S02]  /*2670*/  F2FP.BF16.F32.PACK_AB R60, R61, R60 ;  /* 0x0000003c3d3c723e */ /* 0x000fe400000010ff */
[----:B------:R-:W-:-:S02]  /*2680*/  LOP3.LUT R10, R2, 0x50, RZ, 0x3c, !PT ;  /* 0x00000050020a7812 */ /* 0x000fc400078e3cff */
[----:B------:R-:W-:Y:S02]  /*2690*/  F2FP.BF16.F32.PACK_AB R54, R57, R56 ;  /* 0x000000383936723e */ /* 0x000fe400000010ff */
[----:B------:R-:W-:Y:S01]  /*26a0*/  F2FP.BF16.F32.PACK_AB R55, R59, R58 ;  /* 0x0000003a3b37723e */ /* 0x000fe200000010ff */
[----:B------:R2:W-:Y:S01]  /*26b0*/  STS.128 [R10+UR12], R44 ;  /* 0x0000002c0a007988 */ /* 0x0005e20008000c0c */
[----:B------:R-:W-:Y:S02]  /*26c0*/  F2FP.BF16.F32.PACK_AB R61, R63, R62 ;  /* 0x0000003e3f3d723e */ /* 0x000fe400000010ff */
[C---:B------:R-:W-:Y:S02]  /*26d0*/  LOP3.LUT R11, R2.reuse, 0x60, RZ, 0x3c, !PT ;  /* 0x00000060020b7812 */ /* 0x040fe400078e3cff */
[----:B------:R-:W-:Y:S02]  /*26e0*/  F2FP.BF16.F32.PACK_AB R62, R65, R64 ;  /* 0x00000040413e723e */ /* 0x000fe400000010ff */
[----:B------:R-:W-:Y:S01]  /*26f0*/  F2FP.BF16.F32.PACK_AB R63, R67, R66 ;  /* 0x00000042433f723e */ /* 0x000fe200000010ff */
[----:B------:R2:W-:Y:S01]  /*2700*/  STS.128 [R11+UR12], R52 ;  /* 0x000000340b007988 */ /* 0x0005e20008000c0c */
[----:B------:R-:W-:-:S05]  /*2710*/  LOP3.LUT R16, R2, 0x70, RZ, 0x3c, !PT ;  /* 0x0000007002107812 */ /* 0x000fca00078e3cff */
[----:B------:R2:W-:Y:S01]  /*2720*/  STS.128 [R16+UR12], R60 ;  /* 0x0000003c10007988 */ /* 0x0005e20008000c0c */
[----:B------:R3:W-:Y:S06]  /*2730*/  MEMBAR.ALL.CTA ;  /* 0x0000000000007992 */ /* 0x0007ec0000008000 */
[----:B---3--:R-:W3:Y:S02]  /*2740*/  FENCE.VIEW.ASYNC.S ;  /* 0x00000000000073c6 */ /* 0x008ee40000000000 */
[----:B---3--:R-:W-:Y:S06]  /*2750*/  BAR.SYNC.DEFER_BLOCKING 0x0 ;  /* 0x0000000000007b1d */ /* 0x008fec0000010000 */
[----:B------:R2:W-:Y:S01]  /*2760*/  @UP1 UTMASTG.2D [UR4], [UR14] ;  /* 0x000000040e0013b5 */ /* 0x0005e20008008000 */
[----:B------:R0:W-:Y:S01]  /*2770*/  UTMACMDFLUSH ;  /* 0x00000000000079b7 */ /* 0x0001e20000000000 */
[----:B------:R-:W-:-:S04]  /*2780*/  DEPBAR.LE SB0, 0x0 ;  /* 0x000080000000791a */ /* 0x000fc80000000000 */
[----:B------:R-:W-:Y:S08]  /*2790*/  BAR.SYNC.DEFER_BLOCKING 0x0 ;  /* 0x0000000000007b1d */ /* 0x000ff00000010000 */
[----:B------:R-:W-:Y:S06]  /*27a0*/  BAR.SYNC.DEFER_BLOCKING 0x0 ;  /* 0x0000000000007b1d */ /* 0x000fec0000010000 */
[----:B--2---:R-:W-:Y:S05]  /*27b0*/  @P2 BRA `(.L_x_67) ;  /* 0x0000000000a02947 */ /* 0x004fea0003800000 */
[----:B------:R-:W2:Y:S01]  /*27c0*/  S2UR UR5, SR_CgaCtaId ;  /* 0x00000000000579c3 */ /* 0x000ea20000008800 */
[----:B------:R-:W-:Y:S01]  /*27d0*/  NOP ;  /* 0x0000000000007918 */ /* 0x000fe20000000000 */
[----:B------:R-:W-:Y:S01]  /*27e0*/  UMOV UR4, 0x50 ;  /* 0x0000005000047882 */ /* 0x000fe20000000000 */
[----:B------:R-:W-:Y:S02]  /*27f0*/  IMAD.U32 R0, RZ, RZ, UR24 ;  /* 0x00000018ff007e24 */ /* 0x000fe4000f8e00ff */
[----:B------:R-:W-:Y:S02]  /*2800*/  IMAD.MOV.U32 R3, RZ, RZ, 0xff ;  /* 0x000000ffff037424 */ /* 0x000fe400078e00ff */
[----:B------:R-:W-:Y:S01]  /*2810*/  IMAD.MOV.U32 R7, RZ, RZ, 0x1 ;  /* 0x00000001ff077424 */ /* 0x000fe200078e00ff */
[----:B------:R-:W-:-:S04]  /*2820*/  LOP3.LUT R0, R0, 0xffff, RZ, 0xc0, !PT ;  /* 0x0000ffff00007812 */ /* 0x000fc800078ec0ff */
[----:B------:R-:W-:-:S05]  /*2830*/  SHF.R.U32.HI R0, RZ, 0x5, R0 ;  /* 0x00000005ff007819 */ /* 0x000fca0000011600 */
[----:B------:R-:W-:Y:S01]  /*2840*/  VIADD R2, R0, 0x10 ;  /* 0x0000001000027836 */ /* 0x000fe20000000000 */
[----:B------:R-:W-:Y:S01]  /*2850*/  SHF.L.U32 R0, R3, R0, RZ ;  /* 0x0000000003007219 */ /* 0x000fe200000006ff */
[----:B--2---:R-:W-:-:S03]  /*2860*/  ULEA UR6, UR5, UR4, 0x18 ;  /* 0x0000000405067291 */ /* 0x004fc6000f8ec0ff */
[----:B------:R-:W-:-:S04]  /*2870*/  SHF.L.U32 R3, R7, R2, RZ ;  /* 0x0000000207037219 */ /* 0x000fc800000006ff */
[----:B------:R-:W-:Y:S02]  /*2880*/  LOP3.LUT R0, R3, R0, RZ, 0xfc, !PT ;  /* 0x0000000003007212 */ /* 0x000fe400078efcff */
[----:B------:R-:W2:Y:S02]  /*2890*/  LDS R5, [UR6] ;  /* 0x00000006ff057984 */ /* 0x000ea40008000800 */
[C---:B------:R-:W-:Y:S02]  /*28a0*/  LOP3.LUT R2, R0.reuse, 0xffff, RZ, 0xc0, !PT ;  /* 0x0000ffff00027812 */ /* 0x040fe400078ec0ff */
[----:B--2---:R-:W-:-:S04]  /*28b0*/  LOP3.LUT R3, R0, 0xffff, R5, 0x80, !PT ;  /* 0x0000ffff00037812 */ /* 0x004fc800078e8005 */
[----:B------:R-:W-:-:S13]  /*28c0*/  ISETP.NE.AND P0, PT, R3, R2, PT ;  /* 0x000000020300720c */ /* 0x000fda0003f05270 */
[----:B------:R-:W-:Y:S05]  /*28d0*/  @P0 BRA `(.L_x_68) ;  /* 0x0000000000500947 */ /* 0x000fea0003800000 */
[----:B------:R-:W-:Y:S02]  /*28e0*/  SHF.R.U32.HI R5, RZ, 0x10, R5 ;  /* 0x00000010ff057819 */ /* 0x000fe40000011605 */
[----:B------:R-:W-:-:S04]  /*28f0*/  SHF.R.U32.HI R2, RZ, 0x10, R0 ;  /* 0x00000010ff027819 */ /* 0x000fc80000011600 */
[----:B------:R-:W-:-:S04]  /*2900*/  LOP3.LUT R5, R5, R2, RZ, 0xc0, !PT ;  /* 0x0000000205057212 */ /* 0x000fc800078ec0ff */
[----:B------:R-:W-:-:S13]  /*2910*/  ISETP.NE.AND P0, PT, R5, R2, PT ;  /* 0x000000020500720c */ /* 0x000fda0003f05270 */
[----:B------:R-:W-:Y:S05]  /*2920*/  @P0 BRA `(.L_x_69) ;  /* 0x0000000000300947 */ /* 0x000fea0003800000 */
[----:B------:R-:W-:Y:S01]  /*2930*/  R2UR UR4, R0 ;  /* 0x00000000000472ca */ /* 0x000fe200000e0000 */
[----:B------:R-:W-:Y:S01]  /*2940*/  VOTEU.ANY UR5, UPT, PT ;  /* 0x0000000000057886 */ /* 0x000fe200038e0100 */
[----:B------:R-:W2:Y:S01]  /*2950*/  S2R R0, SR_LANEID ;  /* 0x0000000000007919 */ /* 0x000ea20000000000 */
[----:B------:R-:W-:-:S10]  /*2960*/  UFLO.U32 UR5, UR5 ;  /* 0x00000005000572bd */ /* 0x000fd400080e0000 */
[----:B------:R-:W-:-:S06]  /*2970*/  ULOP3.LUT UR4, URZ, UR4, URZ, 0x33, !UPT ;  /* 0x00000004ff047292 */ /* 0x000fcc000f8e33ff */
[----:B------:R-:W-:-:S04]  /*2980*/  IMAD.U32 R2, RZ, RZ, UR4 ;  /* 0x00000004ff027e24 */ /* 0x000fc8000f8e00ff */
[----:B------:R-:W3:Y:S02]  /*2990*/  REDUX UR7, R2 ;  /* 0x00000000020773c4 */ /* 0x000ee40000000000 */
[----:B------:R4:W-:Y:S01]  /*29a0*/  UTCATOMSWS.AND URZ, UR4 ;  /* 0x0000000400ff79e3 */ /* 0x0009e20008000000 */
[----:B--2---:R-:W-:Y:S01]  /*29b0*/  ISETP.EQ.U32.AND P0, PT, R0, UR5, PT ;  /* 0x0000000500007c0c */ /* 0x004fe2000bf02070 */
[----:B---3--:R-:W-:-:S12]  /*29c0*/  IMAD.U32 R0, RZ, RZ, UR7 ;  /* 0x00000007ff007e24 */ /* 0x008fd8000f8e00ff */
[----:B------:R4:W-:Y:S01]  /*29d0*/  @P0 ATOMS.AND RZ, [UR6], R0 ;  /* 0x00000000ffff098c */ /* 0x0009e2000a800006 */
[----:B------:R-:W-:Y:S05]  /*29e0*/  BRA `(.L_x_67) ;  /* 0x0000000000147947 */ /* 0x000fea0003800000 */
.L_x_69:
[----:B------:R-:W-:-:S07]  /*29f0*/  MOV R2, 0x2a10 ;  /* 0x00002a1000027802 */ /* 0x000fce0000000f00 */
[----:B-1----:R-:W-:Y:S05]  /*2a00*/  CALL.REL.NOINC `($__internal_0_$__cuda_sm10x_tcgen05_guardrail_trap_col_being_dealloced_not_returned_by_alloc) ;  /* 0x0000000000447944 */ /* 0x002fea0003c00000 */
[----:B------:R-:W-:Y:S05]  /*2a10*/  BRA `(.L_x_67) ;  /* 0x0000000000087947 */ /* 0x000fea0003800000 */
.L_x_68:
[----:B------:R-:W-:-:S07]  /*2a20*/  MOV R2, 0x2a40 ;  /* 0x00002a4000027802 */ /* 0x000fce0000000f00 */
[----:B-1----:R-:W-:Y:S05]  /*2a30*/  CALL.REL.NOINC `($__internal_2_$__cuda_sm10x_tcgen05_guardrail_trap_unallocated_columns_being_dealloced) ;  /* 0x0000000000507944 */ /* 0x002fea0003c00000 */
.L_x_67:
[----:B------:R-:W-:Y:S01]  /*2a40*/  NOP ;  /* 0x0000000000007918 */ /* 0x000fe20000000000 */
[----:B----4-:R-:W-:Y:S05]  /*2a50*/  EXIT ;  /* 0x000000000000794d */ /* 0x010fea0003800000 */
.L_x_56:
[----:B------:R-:W2:Y:S02]  /*2a60*/  SYNCS.PHASECHK.TRANS64.TRYWAIT P0, [UR12+0xa000], RZ ;  /* 0x00a000ffff0075a7 */ /* 0x000ea4000800110c */
[----:B--2---:R-:W-:Y:S05]  /*2a70*/  @!P0 BRA `(.L_x_56) ;  /* 0xfffffffc00f88947 */ /* 0x004fea000383ffff */
[----:B------:R-:W-:Y:S05]  /*2a80*/  BRA `(.L_x_70) ;  /* 0xfffffff0001c7947 */ /* 0x000fea000383ffff */
.L_x_58:
[----:B------:R-:W2:Y:S02]  /*2a90*/  SYNCS.PHASECHK.TRANS64.TRYWAIT P1, [UR12+0xa010], RZ ;  /* 0x00a010ffff0075a7 */ /* 0x000ea4000802110c */
[----:B--2---:R-:W-:Y:S05]  /*2aa0*/  @!P1 BRA `(.L_x_58) ;  /* 0xfffffffc00f89947 */ /* 0x004fea000383ffff */
[----:B------:R-:W-:Y:S05]  /*2ab0*/  BRA `(.L_x_71) ;  /* 0xfffffff0009c7947 */ /* 0x000fea000383ffff */
.L_x_59:
[----:B------:R-:W3:Y:S02]  /*2ac0*/  SYNCS.PHASECHK.TRANS64.TRYWAIT P0, [UR18+0xa000], R3 ;  /* 0x00a00003ff0075a7 */ /* 0x000ee40008001112 */
[----:B---3--:R-:W-:Y:S05]  /*2ad0*/  @!P0 BRA `(.L_x_59) ;  /* 0xfffffffc00f88947 */ /* 0x008fea000383ffff */
[----:B------:R-:W-:Y:S05]  /*2ae0*/  BRA `(.L_x_72) ;  /* 0xfffffff400247947 */ /* 0x000fea000383ffff */
.L_x_61:
[----:B------:R-:W3:Y:S02]  /*2af0*/  SYNCS.PHASECHK.TRANS64.TRYWAIT P0, [UR18+0xa010], R3 ;  /* 0x00a01003ff0075a7 */ /* 0x000ee40008001112 */
[----:B---3--:R-:W-:Y:S05]  /*2b00*/  @!P0 BRA `(.L_x_61) ;  /* 0xfffffffc00f88947 */ /* 0x008fea000383ffff */
[----:B------:R-:W-:Y:S05]  /*2b10*/  BRA `(.L_x_73) ;  /* 0xfffffff400987947 */ /* 0x000fea000383ffff */
        .weak           $__internal_0_$__cuda_sm10x_tcgen05_guardrail_trap_col_being_dealloced_not_returned_by_alloc
        .type           $__internal_0_$__cuda_sm10x_tcgen05_guardrail_trap_col_being_dealloced_not_returned_by_alloc,@function
        .size           $__internal_0_$__cuda_sm10x_tcgen05_guardrail_trap_col_being_dealloced_not_returned_by_alloc,($__internal_1_$__cuda_sm10x_tcgen05_guardrail_trap_phase_invalid_during_alloc - $__internal_0_$__cuda_sm10x_tcgen05_guardrail_trap_col_being_dealloced_not_returned_by_alloc)
$__internal_0_$__cuda_sm10x_tcgen05_guardrail_trap_col_being_dealloced_not_returned_by_alloc:
[----:B------:R-:W-:Y:S05]  /*2b20*/  BPT.TRAP 0x1 ;  /* 0x000000040000795c */ /* 0x000fea0000300000 */
[----:B------:R-:W-:-:S04]  /*2b30*/  IMAD.MOV.U32 R3, RZ, RZ, 0x0 ;  /* 0x00000000ff037424 */ /* 0x000fc800078e00ff */
[----:B------:R-:W-:Y:S05]  /*2b40*/  RET.REL.NODEC R2 `(gluon_tcgen05) ;  /* 0xffffffd4022c7950 */ /* 0x000fea0003c3ffff */
        .weak           $__internal_1_$__cuda_sm10x_tcgen05_guardrail_trap_phase_invalid_during_alloc
        .type           $__internal_1_$__cuda_sm10x_tcgen05_guardrail_trap_phase_invalid_during_alloc,@function
        .size           $__internal_1_$__cuda_sm10x_tcgen05_guardrail_trap_phase_invalid_during_alloc,($__internal_2_$__cuda_sm10x_tcgen05_guardrail_trap_unallocated_columns_being_dealloced - $__internal_1_$__cuda_sm10x_tcgen05_guardrail_trap_phase_invalid_during_alloc)
$__internal_1_$__cuda_sm10x_tcgen05_guardrail_trap_phase_invalid_during_alloc:
[----:B------:R-:W-:Y:S05]  /*2b50*/  BPT.TRAP 0x1 ;  /* 0x000000040000795c */ /* 0x000fea0000300000 */
[----:B------:R-:W-:-:S04]  /*2b60*/  IMAD.MOV.U32 R3, RZ, RZ, 0x0 ;  /* 0x00000000ff037424 */ /* 0x000fc800078e00ff */
[----:B------:R-:W-:Y:S05]  /*2b70*/  RET.REL.NODEC R2 `(gluon_tcgen05) ;  /* 0xffffffd402207950 */ /* 0x000fea0003c3ffff */
        .weak           $__internal_2_$__cuda_sm10x_tcgen05_guardrail_trap_unallocated_columns_being_dealloced
        .type           $__internal_2_$__cuda_sm10x_tcgen05_guardrail_trap_unallocated_columns_being_dealloced,@function
        .size           $__internal_2_$__cuda_sm10x_tcgen05_guardrail_trap_unallocated_columns_being_dealloced,(.L_x_77 - $__internal_2_$__cuda_sm10x_tcgen05_guardrail_trap_unallocated_columns_being_dealloced)
$__internal_2_$__cuda_sm10x_tcgen05_guardrail_trap_unallocated_columns_being_dealloced:
[----:B------:R-:W-:Y:S05]  /*2b80*/  BPT.TRAP 0x1 ;  /* 0x000000040000795c */ /* 0x000fea0000300000 */
[----:B------:R-:W-:-:S04]  /*2b90*/  IMAD.MOV.U32 R3, RZ, RZ, 0x0 ;  /* 0x00000000ff037424 */ /* 0x000fc800078e00ff */
[----:B------:R-:W-:Y:S05]  /*2ba0*/  RET.REL.NODEC R2 `(gluon_tcgen05) ;  /* 0xffffffd402147950 */ /* 0x000fea0003c3ffff */
.L_x_74:
[----:B------:R-:W-:-:S00]  /*2bb0*/  BRA `(.L_x_74) ;  /* 0xfffffffc00fc7947 */ /* 0x000fc0000383ffff */
[----:B------:R-:W-:-:S00]  /*2bc0*/  NOP ;  /* 0x0000000000007918 */ /* 0x000fc00000000000 */
        /* <DEDUP_REMOVED lines=11> */
.L_x_77:


//--------------------- .nv.shared.gluon_tcgen05  --------------------------
	.section	.nv.shared.gluon_tcgen05,"aw",@nobits
	.sectionflags	@""
	.align	16
	.zero		1024


//--------------------- .nv.shared.reserved.0     --------------------------
	.section	.nv.shared.reserved.0,"aw",@nobits
	.align	8
	.weak		__nv_reservedSMEM_offset_0_alias
	.size		__nv_reservedSMEM_offset_0_alias, 0, 64
	.other		__nv_reservedSMEM_offset_0_alias,@"STO_CUDA_RESERVED_SHARED STV_DEFAULT"
__nv_reservedSMEM_offset_0_alias:
	.zero		0
.nv.shared.reserved.0:
	.zero		64
	.weak		__nv_reservedSMEM_allocation_phase
	.type		__nv_reservedSMEM_allocation_phase,@object
	.size		__nv_reservedSMEM_allocation_phase,(.L_0 - __nv_reservedSMEM_allocation_phase)
__nv_reservedSMEM_allocation_phase:
	.zero		1
.L_0:
	.zero		7
	.weak		__nv_reservedSMEM_devtool_atexit_pc
	.type		__nv_reservedSMEM_devtool_atexit_pc,@object
	.size		__nv_reservedSMEM_devtool_atexit_pc,(__nv_reservedSMEM_allocation_mask - __nv_reservedSMEM_devtool_atexit_pc)
__nv_reservedSMEM_devtool_atexit_pc:
	.zero		8
	.weak		__nv_reservedSMEM_allocation_mask
	.type		__nv_reservedSMEM_allocation_mask,@object
	.size		__nv_reservedSMEM_allocation_mask,(.L_2 - __nv_reservedSMEM_allocation_mask)
__nv_reservedSMEM_allocation_mask:
	.zero		4
.L_2:


//--------------------- .nv.constant0.gluon_tcgen05 --------------------------
	.section	.nv.constant0.gluon_tcgen05,"a",@progbits
	.sectionflags	@""
	.align	4
.nv.constant0.gluon_tcgen05:
	.zero		976


//--------------------- SYMBOLS --------------------------

	.type		.nv.reservedSmem.offset0,@object
	.size		.nv.reservedSmem.offset0,0x4
	.type		.nv.reservedSmem.cap,@object
	.size		.nv.reservedSmem.cap,0x4
